	.target	sm_90a

	.elftype	@"ET_EXEC"


//--------------------- .note.nv.tkinfo           --------------------------
	.section	.note.nv.tkinfo,"",@"SHT_NOTE"
	.sectionflags	@"SHF_NOTE_NV_TKINFO"
	.tkinfo
        /*0018*/ 	.word	0x00000002
        /*0030*/ 	.string	""
        /*0030*/ 	.string	"ptxas"
        /*0030*/ 	.string	"Cuda compilation tools, release 13.0, V13.0.88"
        /*0030*/ 	.string	"Build cuda_13.0.r13.0/compiler.36424714_0"
        /*0030*/ 	.string	"-arch sm_90a -m 64 "



//--------------------- .note.nv.cuinfo           --------------------------
	.section	.note.nv.cuinfo,"",@"SHT_NOTE"
	.sectionflags	@"SHF_NOTE_NV_CUINFO"
        /*0018*/ 	.short	0x0002
        /*001a*/ 	.short	0x005a
        /*001c*/ 	.short	0x0082
	.zero		2


//--------------------- .nv.info                  --------------------------
	.section	.nv.info,"",@"SHT_CUDA_INFO"
	.align	4


	//----- nvinfo : EIATTR_REGCOUNT
	.align		4
        /*0000*/ 	.byte	0x04, 0x2f
        /*0002*/ 	.short	(.L_15 - .L_14)
	.align		4
.L_14:
        /*0004*/ 	.word	index@(_ZN7cutlass13device_kernelINS_4gemm6kernel13GemmUniversalIN4cute5tupleIJiiiiEEENS1_10collective13CollectiveMmaINS1_34MainloopSm90TmaGmmaWarpSpecializedILi2ENS5_IJNS4_1CILi2EEENSA_ILi1EEESC_EEENS1_35KernelTmaWarpSpecializedCooperativeEEENS5_IJNSA_ILi192EEENSA_ILi16EEENSA_ILi256EEEEEENS_10bfloat16_tENS5_IJlSC_lEEESK_SL_NS4_8TiledMMAINS4_8MMA_AtomIJNS4_4SM904GMMA27MMA_64x16x16_F32BF16BF16_SSILNSP_5MajorE0ELSR_0ELNSP_7ScaleInE1ELSS_1EEEEEENS4_6LayoutISD_NS5_IJSC_NSA_ILi0EEESW_EEEEENS5_IJNS4_10UnderscoreESZ_SZ_EEEEENS4_13SM90_TMA_LOADENS4_14ComposedLayoutINS4_7SwizzleILi3ELi4ELi3EEENS4_18smem_ptr_flag_bitsILi16EEENSV_INS5_IJNSA_ILi8EEENSA_ILi64EEEEEENS5_IJS19_SC_EEEEEEEvNS4_8identityENS4_23SM90_TMA_LOAD_MULTICASTES1D_vS1E_EENS_8epilogue10collective6detail29Sm90TmaWarpSpecializedAdapterINS1I_15DefaultEpilogueISK_SL_SL_NS1H_6thread17LinearCombinationISK_Li1EffLNS1M_9ScaleType4KindE0ELNS_15FloatRoundStyleE2ESK_EENS1_15EpilogueDefaultEEEEEvvEEEEvNT_6ParamsE)
        /*0008*/ 	.word	0x000000a8


	//----- nvinfo : EIATTR_FRAME_SIZE
	.align		4
.L_15:
        /*000c*/ 	.byte	0x04, 0x11
        /*000e*/ 	.short	(.L_17 - .L_16)
	.align		4
.L_16:
        /*0010*/ 	.word	index@(_ZN7cutlass13device_kernelINS_4gemm6kernel13GemmUniversalIN4cute5tupleIJiiiiEEENS1_10collective13CollectiveMmaINS1_34MainloopSm90TmaGmmaWarpSpecializedILi2ENS5_IJNS4_1CILi2EEENSA_ILi1EEESC_EEENS1_35KernelTmaWarpSpecializedCooperativeEEENS5_IJNSA_ILi192EEENSA_ILi16EEENSA_ILi256EEEEEENS_10bfloat16_tENS5_IJlSC_lEEESK_SL_NS4_8TiledMMAINS4_8MMA_AtomIJNS4_4SM904GMMA27MMA_64x16x16_F32BF16BF16_SSILNSP_5MajorE0ELSR_0ELNSP_7ScaleInE1ELSS_1EEEEEENS4_6LayoutISD_NS5_IJSC_NSA_ILi0EEESW_EEEEENS5_IJNS4_10UnderscoreESZ_SZ_EEEEENS4_13SM90_TMA_LOADENS4_14ComposedLayoutINS4_7SwizzleILi3ELi4ELi3EEENS4_18smem_ptr_flag_bitsILi16EEENSV_INS5_IJNSA_ILi8EEENSA_ILi64EEEEEENS5_IJS19_SC_EEEEEEEvNS4_8identityENS4_23SM90_TMA_LOAD_MULTICASTES1D_vS1E_EENS_8epilogue10collective6detail29Sm90TmaWarpSpecializedAdapterINS1I_15DefaultEpilogueISK_SL_SL_NS1H_6thread17LinearCombinationISK_Li1EffLNS1M_9ScaleType4KindE0ELNS_15FloatRoundStyleE2ESK_EENS1_15EpilogueDefaultEEEEEvvEEEEvNT_6ParamsE)
        /*0014*/ 	.word	0x00000000


	//----- nvinfo : EIATTR_MIN_STACK_SIZE
	.align		4
.L_17:
        /*0018*/ 	.byte	0x04, 0x12
        /*001a*/ 	.short	(.L_19 - .L_18)
	.align		4
.L_18:
        /*001c*/ 	.word	index@(_ZN7cutlass13device_kernelINS_4gemm6kernel13GemmUniversalIN4cute5tupleIJiiiiEEENS1_10collective13CollectiveMmaINS1_34MainloopSm90TmaGmmaWarpSpecializedILi2ENS5_IJNS4_1CILi2EEENSA_ILi1EEESC_EEENS1_35KernelTmaWarpSpecializedCooperativeEEENS5_IJNSA_ILi192EEENSA_ILi16EEENSA_ILi256EEEEEENS_10bfloat16_tENS5_IJlSC_lEEESK_SL_NS4_8TiledMMAINS4_8MMA_AtomIJNS4_4SM904GMMA27MMA_64x16x16_F32BF16BF16_SSILNSP_5MajorE0ELSR_0ELNSP_7ScaleInE1ELSS_1EEEEEENS4_6LayoutISD_NS5_IJSC_NSA_ILi0EEESW_EEEEENS5_IJNS4_10UnderscoreESZ_SZ_EEEEENS4_13SM90_TMA_LOADENS4_14ComposedLayoutINS4_7SwizzleILi3ELi4ELi3EEENS4_18smem_ptr_flag_bitsILi16EEENSV_INS5_IJNSA_ILi8EEENSA_ILi64EEEEEENS5_IJS19_SC_EEEEEEEvNS4_8identityENS4_23SM90_TMA_LOAD_MULTICASTES1D_vS1E_EENS_8epilogue10collective6detail29Sm90TmaWarpSpecializedAdapterINS1I_15DefaultEpilogueISK_SL_SL_NS1H_6thread17LinearCombinationISK_Li1EffLNS1M_9ScaleType4KindE0ELNS_15FloatRoundStyleE2ESK_EENS1_15EpilogueDefaultEEEEEvvEEEEvNT_6ParamsE)
        /*0020*/ 	.word	0x00000000
.L_19:


//--------------------- .nv.compat                --------------------------
	.section	.nv.compat,"",@"SHT_CUDA_COMPAT_INFO"
	.align	4
        /*0000*/ 	.byte	0x02, 0x09, 0x01, 0x00, 0x02, 0x02, 0x04, 0x00, 0x02, 0x05, 0x05, 0x00, 0x03, 0x07, 0x01, 0x01
        /*0010*/ 	.byte	0x02, 0x03, 0x01, 0x00, 0x02, 0x06, 0x01, 0x00, 0x04, 0x0b, 0x08, 0x00, 0x00, 0x00, 0x00, 0x00
        /*0020*/ 	.byte	0x00, 0x00, 0x00, 0x00


//--------------------- .nv.info._ZN7cutlass13device_kernelINS_4gemm6kernel13GemmUniversalIN4cute5tupleIJiiiiEEENS1_10collective13CollectiveMmaINS1_34MainloopSm90TmaGmmaWarpSpecializedILi2ENS5_IJNS4_1CILi2EEENSA_ILi1EEESC_EEENS1_35KernelTmaWarpSpecializedCooperativeEEENS5_IJNSA_ILi192EEENSA_ILi16EEENSA_ILi256EEEEEENS_10bfloat16_tENS5_IJlSC_lEEESK_SL_NS4_8TiledMMAINS4_8MMA_AtomIJNS4_4SM904GMMA27MMA_64x16x16_F32BF16BF16_SSILNSP_5MajorE0ELSR_0ELNSP_7ScaleInE1ELSS_1EEEEEENS4_6LayoutISD_NS5_IJSC_NSA_ILi0EEESW_EEEEENS5_IJNS4_10UnderscoreESZ_SZ_EEEEENS4_13SM90_TMA_LOADENS4_14ComposedLayoutINS4_7SwizzleILi3ELi4ELi3EEENS4_18smem_ptr_flag_bitsILi16EEENSV_INS5_IJNSA_ILi8EEENSA_ILi64EEEEEENS5_IJS19_SC_EEEEEEEvNS4_8identityENS4_23SM90_TMA_LOAD_MULTICASTES1D_vS1E_EENS_8epilogue10collective6detail29Sm90TmaWarpSpecializedAdapterINS1I_15DefaultEpilogueISK_SL_SL_NS1H_6thread17LinearCombinationISK_Li1EffLNS1M_9ScaleType4KindE0ELNS_15FloatRoundStyleE2ESK_EENS1_15EpilogueDefaultEEEEEvvEEEEvNT_6ParamsE --------------------------
	.section	.nv.info._ZN7cutlass13device_kernelINS_4gemm6kernel13GemmUniversalIN4cute5tupleIJiiiiEEENS1_10collective13CollectiveMmaINS1_34MainloopSm90TmaGmmaWarpSpecializedILi2ENS5_IJNS4_1CILi2EEENSA_ILi1EEESC_EEENS1_35KernelTmaWarpSpecializedCooperativeEEENS5_IJNSA_ILi192EEENSA_ILi16EEENSA_ILi256EEEEEENS_10bfloat16_tENS5_IJlSC_lEEESK_SL_NS4_8TiledMMAINS4_8MMA_AtomIJNS4_4SM904GMMA27MMA_64x16x16_F32BF16BF16_SSILNSP_5MajorE0ELSR_0ELNSP_7ScaleInE1ELSS_1EEEEEENS4_6LayoutISD_NS5_IJSC_NSA_ILi0EEESW_EEEEENS5_IJNS4_10UnderscoreESZ_SZ_EEEEENS4_13SM90_TMA_LOADENS4_14ComposedLayoutINS4_7SwizzleILi3ELi4ELi3EEENS4_18smem_ptr_flag_bitsILi16EEENSV_INS5_IJNSA_ILi8EEENSA_ILi64EEEEEENS5_IJS19_SC_EEEEEEEvNS4_8identityENS4_23SM90_TMA_LOAD_MULTICASTES1D_vS1E_EENS_8epilogue10collective6detail29Sm90TmaWarpSpecializedAdapterINS1I_15DefaultEpilogueISK_SL_SL_NS1H_6thread17LinearCombinationISK_Li1EffLNS1M_9ScaleType4KindE0ELNS_15FloatRoundStyleE2ESK_EENS1_15EpilogueDefaultEEEEEvvEEEEvNT_6ParamsE,"",@"SHT_CUDA_INFO"
	.sectionflags	@""
	.align	4


	//----- nvinfo : EIATTR_CUDA_API_VERSION
	.align		4
        /*0000*/ 	.byte	0x04, 0x37
        /*0002*/ 	.short	(.L_21 - .L_20)
.L_20:
        /*0004*/ 	.word	0x00000082


	//----- nvinfo : EIATTR_KPARAM_INFO
	.align		4
.L_21:
        /*0008*/ 	.byte	0x04, 0x17
        /*000a*/ 	.short	(.L_23 - .L_22)
.L_22:
        /*000c*/ 	.word	0x00000000
        /*0010*/ 	.short	0x0000
        /*0012*/ 	.short	0x0070
        /*0014*/ 	.byte	0x00, 0xf0, 0x01, 0x10


	//----- nvinfo : EIATTR_SPARSE_MMA_MASK
	.align		4
.L_23:
        /*0018*/ 	.byte	0x03, 0x50
        /*001a*/ 	.short	0x0000


	//----- nvinfo : EIATTR_MAXREG_COUNT
	.align		4
        /*001c*/ 	.byte	0x03, 0x1b
        /*001e*/ 	.short	0x00a8


	//----- nvinfo : EIATTR_NUM_BARRIERS
	.align		4
        /*0020*/ 	.byte	0x02, 0x4c
        /*0022*/ 	.byte	0x01
	.zero		1


	//----- nvinfo : EIATTR_EXTERNS
	.align		4
        /*0024*/ 	.byte	0x04, 0x0f
        /*0026*/ 	.short	(.L_25 - .L_24)


	//   ....[0]....
	.align		4
.L_24:
        /*0028*/ 	.word	index@(__assertfail)


	//----- nvinfo : EIATTR_MERCURY_ISA_VERSION
	.align		4
.L_25:
        /*002c*/ 	.byte	0x03, 0x5f
        /*002e*/ 	.short	0x0101


	//----- nvinfo : EIATTR_INT_WARP_WIDE_INSTR_OFFSETS
	.align		4
        /*0030*/ 	.byte	0x04, 0x31
        /*0032*/ 	.short	(.L_27 - .L_26)


	//   ....[0]....
.L_26:
        /*0034*/ 	.word	0x00000440


	//   ....[1]....
        /*0038*/ 	.word	0x00000470


	//   ....[2]....
        /*003c*/ 	.word	0x00000630


	//   ....[3]....
        /*0040*/ 	.word	0x00003340


	//----- nvinfo : EIATTR_COOP_GROUP_MASK_REGIDS
	.align		4
.L_27:
        /*0044*/ 	.byte	0x04, 0x29
        /*0046*/ 	.short	(.L_29 - .L_28)


	//   ....[0]....
.L_28:
        /*0048*/ 	.word	0xffffffff


	//   ....[1]....
        /*004c*/ 	.word	0xffffffff


	//   ....[2]....
        /*0050*/ 	.word	0xffffffff


	//   ....[3]....
        /*0054*/ 	.word	0xffffffff


	//   ....[4]....
        /*0058*/ 	.word	0xffffffff


	//   ....[5]....
        /*005c*/ 	.word	0xffffffff


	//----- nvinfo : EIATTR_COOP_GROUP_INSTR_OFFSETS
	.align		4
.L_29:
        /*0060*/ 	.byte	0x04, 0x28
        /*0062*/ 	.short	(.L_31 - .L_30)


	//   ....[0]....
.L_30:
        /*0064*/ 	.word	0x00000060


	//   ....[1]....
        /*0068*/ 	.word	0x00000070


	//   ....[2]....
        /*006c*/ 	.word	0x00000130


	//   ....[3]....
        /*0070*/ 	.word	0x00000290


	//   ....[4]....
        /*0074*/ 	.word	0x000007b0


	//   ....[5]....
        /*0078*/ 	.word	0x00001220


	//----- nvinfo : EIATTR_REG_RECONFIG
	.align		4
.L_31:
        /*007c*/ 	.byte	0x01, 0x54
	.zero		2


	//----- nvinfo : EIATTR_SYSCALL_OFFSETS
	.align		4
        /*0080*/ 	.byte	0x04, 0x46
        /*0082*/ 	.short	(.L_33 - .L_32)


	//   ....[0]....
.L_32:
        /*0084*/ 	.word	0x000013e0


	//----- nvinfo : EIATTR_MBARRIER_INSTR_OFFSETS
	.align		4
.L_33:
        /*0088*/ 	.byte	0x04, 0x39
        /*008a*/ 	.short	(.L_35 - .L_34)


	//   ....[0]....
.L_34:
        /*008c*/ 	.word	0x00000230
        /*0090*/ 	.word	0x000000ff
        /*0094*/ 	.word	0x00000000
        /*0098*/ 	.short	0x0100
        /*009a*/ 	.byte	0x08
	.zero		1


	//   ....[1]....
        /*009c*/ 	.word	0x00000240
        /*00a0*/ 	.word	0x000000ff
        /*00a4*/ 	.word	0x00000010
        /*00a8*/ 	.short	0x0100
        /*00aa*/ 	.byte	0x08
	.zero		1


	//   ....[2]....
        /*00ac*/ 	.word	0x00000250
        /*00b0*/ 	.word	0x000000ff
        /*00b4*/ 	.word	0x00000008
        /*00b8*/ 	.short	0x0100
        /*00ba*/ 	.byte	0x08
	.zero		1


	//   ....[3]....
        /*00bc*/ 	.word	0x00000260
        /*00c0*/ 	.word	0x000000ff
        /*00c4*/ 	.word	0x00000018
        /*00c8*/ 	.short	0x0100
        /*00ca*/ 	.byte	0x08
	.zero		1


	//   ....[4]....
        /*00cc*/ 	.word	0x000006b0
        /*00d0*/ 	.word	0x000000ff
        /*00d4*/ 	.word	0x00000030
        /*00d8*/ 	.short	0x0100
        /*00da*/ 	.byte	0x06
	.zero		1


	//   ....[5]....
        /*00dc*/ 	.word	0x00000740
        /*00e0*/ 	.word	0x000000ff
        /*00e4*/ 	.word	0x00000038
        /*00e8*/ 	.short	0x0100
        /*00ea*/ 	.byte	0x06
	.zero		1


	//   ....[6]....
        /*00ec*/ 	.word	0x000014a0
        /*00f0*/ 	.word	0x00000003
        /*00f4*/ 	.word	0x00000000
        /*00f8*/ 	.short	0x010a
        /*00fa*/ 	.byte	0x3f
	.zero		1


	//   ....[7]....
        /*00fc*/ 	.word	0x000014e0
        /*0100*/ 	.word	0x00000003
        /*0104*/ 	.word	0x00000000
        /*0108*/ 	.short	0x010a
        /*010a*/ 	.byte	0x3f
	.zero		1


	//   ....[8]....
        /*010c*/ 	.word	0x00002400
        /*0110*/ 	.word	0x00000005
        /*0114*/ 	.word	0x00000000
        /*0118*/ 	.short	0x010a
        /*011a*/ 	.byte	0x3f
	.zero		1


	//   ....[9]....
        /*011c*/ 	.word	0x00002440
        /*0120*/ 	.word	0x00000005
        /*0124*/ 	.word	0x00000000
        /*0128*/ 	.short	0x010a
        /*012a*/ 	.byte	0x3f
	.zero		1


	//   ....[10]....
        /*012c*/ 	.word	0x000031e0
        /*0130*/ 	.word	0x00000005
        /*0134*/ 	.word	0x00000000
        /*0138*/ 	.short	0x0101
        /*013a*/ 	.byte	0x3f
	.zero		1


	//   ....[11]....
        /*013c*/ 	.word	0x000033c0
        /*0140*/ 	.word	0x00000003
        /*0144*/ 	.word	0x00000000
        /*0148*/ 	.short	0x0101
        /*014a*/ 	.byte	0x3f
	.zero		1


	//   ....[12]....
        /*014c*/ 	.word	0x00005c00
        /*0150*/ 	.word	0x00000009
        /*0154*/ 	.word	0x00000010
        /*0158*/ 	.short	0x010a
        /*015a*/ 	.byte	0x3f
	.zero		1


	//   ....[13]....
        /*015c*/ 	.word	0x000061e0
        /*0160*/ 	.word	0x00000004
        /*0164*/ 	.word	0x00000038
        /*0168*/ 	.short	0x0101
        /*016a*/ 	.byte	0x3f
	.zero		1


	//   ....[14]....
        /*016c*/ 	.word	0x00006900
        /*0170*/ 	.word	0x00000007
        /*0174*/ 	.word	0x00000000
        /*0178*/ 	.short	0x010a
        /*017a*/ 	.byte	0x3f
	.zero		1


	//   ....[15]....
        /*017c*/ 	.word	0x00006980
        /*0180*/ 	.word	0x00000003
        /*0184*/ 	.word	0x00000000
        /*0188*/ 	.short	0x010a
        /*018a*/ 	.byte	0x3f
	.zero		1


	//   ....[16]....
        /*018c*/ 	.word	0x000069e0
        /*0190*/ 	.word	0x00000003
        /*0194*/ 	.word	0x00000000
        /*0198*/ 	.short	0x010a
        /*019a*/ 	.byte	0x3f
	.zero		1


	//   ....[17]....
        /*019c*/ 	.word	0x00006a30
        /*01a0*/ 	.word	0x00000005
        /*01a4*/ 	.word	0x00000000
        /*01a8*/ 	.short	0x010a
        /*01aa*/ 	.byte	0x3f
	.zero		1


	//   ....[18]....
        /*01ac*/ 	.word	0x00006b00
        /*01b0*/ 	.word	0x00000009
        /*01b4*/ 	.word	0x00000010
        /*01b8*/ 	.short	0x010a
        /*01ba*/ 	.byte	0x3f
	.zero		1


	//   ....[19]....
        /*01bc*/ 	.word	0x00006bd0
        /*01c0*/ 	.word	0x00000007
        /*01c4*/ 	.word	0x00000000
        /*01c8*/ 	.short	0x010a
        /*01ca*/ 	.byte	0x3f
	.zero		1


	//----- nvinfo : EIATTR_NUM_MBARRIERS
	.align		4
.L_35:
        /*01cc*/ 	.byte	0x03, 0x38
        /*01ce*/ 	.short	0x0006


	//----- nvinfo : EIATTR_EXIT_INSTR_OFFSETS
	.align		4
        /*01d0*/ 	.byte	0x04, 0x1c
        /*01d2*/ 	.short	(.L_37 - .L_36)


	//   ....[0]....
.L_36:
        /*01d4*/ 	.word	0x00000920


	//   ....[1]....
        /*01d8*/ 	.word	0x00001150


	//   ....[2]....
        /*01dc*/ 	.word	0x00005320


	//   ....[3]....
        /*01e0*/ 	.word	0x000058a0


	//   ....[4]....
        /*01e4*/ 	.word	0x000069d0


	//----- nvinfo : EIATTR_MAX_THREADS
	.align		4
.L_37:
        /*01e8*/ 	.byte	0x04, 0x05
        /*01ea*/ 	.short	(.L_39 - .L_38)
.L_38:
        /*01ec*/ 	.word	0x00000180
        /*01f0*/ 	.word	0x00000001
        /*01f4*/ 	.word	0x00000001


	//----- nvinfo : EIATTR_CRS_STACK_SIZE
	.align		4
.L_39:
        /*01f8*/ 	.byte	0x04, 0x1e
        /*01fa*/ 	.short	(.L_41 - .L_40)
.L_40:
        /*01fc*/ 	.word	0x00000000


	//----- nvinfo : EIATTR_CBANK_PARAM_SIZE
	.align		4
.L_41:
        /*0200*/ 	.byte	0x03, 0x19
        /*0202*/ 	.short	0x0470


	//----- nvinfo : EIATTR_PARAM_CBANK
	.align		4
        /*0204*/ 	.byte	0x04, 0x0a
        /*0206*/ 	.short	(.L_43 - .L_42)
	.align		4
.L_42:
        /*0208*/ 	.word	index@(.nv.constant0._ZN7cutlass13device_kernelINS_4gemm6kernel13GemmUniversalIN4cute5tupleIJiiiiEEENS1_10collective13CollectiveMmaINS1_34MainloopSm90TmaGmmaWarpSpecializedILi2ENS5_IJNS4_1CILi2EEENSA_ILi1EEESC_EEENS1_35KernelTmaWarpSpecializedCooperativeEEENS5_IJNSA_ILi192EEENSA_ILi16EEENSA_ILi256EEEEEENS_10bfloat16_tENS5_IJlSC_lEEESK_SL_NS4_8TiledMMAINS4_8MMA_AtomIJNS4_4SM904GMMA27MMA_64x16x16_F32BF16BF16_SSILNSP_5MajorE0ELSR_0ELNSP_7ScaleInE1ELSS_1EEEEEENS4_6LayoutISD_NS5_IJSC_NSA_ILi0EEESW_EEEEENS5_IJNS4_10UnderscoreESZ_SZ_EEEEENS4_13SM90_TMA_LOADENS4_14ComposedLayoutINS4_7SwizzleILi3ELi4ELi3EEENS4_18smem_ptr_flag_bitsILi16EEENSV_INS5_IJNSA_ILi8EEENSA_ILi64EEEEEENS5_IJS19_SC_EEEEEEEvNS4_8identityENS4_23SM90_TMA_LOAD_MULTICASTES1D_vS1E_EENS_8epilogue10collective6detail29Sm90TmaWarpSpecializedAdapterINS1I_15DefaultEpilogueISK_SL_SL_NS1H_6thread17LinearCombinationISK_Li1EffLNS1M_9ScaleType4KindE0ELNS_15FloatRoundStyleE2ESK_EENS1_15EpilogueDefaultEEEEEvvEEEEvNT_6ParamsE)
        /*020c*/ 	.short	0x0210
        /*020e*/ 	.short	0x0470


	//----- nvinfo : EIATTR_SW_WAR
	.align		4
.L_43:
        /*0210*/ 	.byte	0x04, 0x36
        /*0212*/ 	.short	(.L_45 - .L_44)
.L_44:
        /*0214*/ 	.word	0x00000008
.L_45:


//--------------------- .nv.callgraph             --------------------------
	.section	.nv.callgraph,"",@"SHT_CUDA_CALLGRAPH"
	.align	4
	.sectionentsize	8
	.align		4
        /*0000*/ 	.word	0x00000000
	.align		4
        /*0004*/ 	.word	0xffffffff
	.align		4
        /*0008*/ 	.word	index@(_ZN7cutlass13device_kernelINS_4gemm6kernel13GemmUniversalIN4cute5tupleIJiiiiEEENS1_10collective13CollectiveMmaINS1_34MainloopSm90TmaGmmaWarpSpecializedILi2ENS5_IJNS4_1CILi2EEENSA_ILi1EEESC_EEENS1_35KernelTmaWarpSpecializedCooperativeEEENS5_IJNSA_ILi192EEENSA_ILi16EEENSA_ILi256EEEEEENS_10bfloat16_tENS5_IJlSC_lEEESK_SL_NS4_8TiledMMAINS4_8MMA_AtomIJNS4_4SM904GMMA27MMA_64x16x16_F32BF16BF16_SSILNSP_5MajorE0ELSR_0ELNSP_7ScaleInE1ELSS_1EEEEEENS4_6LayoutISD_NS5_IJSC_NSA_ILi0EEESW_EEEEENS5_IJNS4_10UnderscoreESZ_SZ_EEEEENS4_13SM90_TMA_LOADENS4_14ComposedLayoutINS4_7SwizzleILi3ELi4ELi3EEENS4_18smem_ptr_flag_bitsILi16EEENSV_INS5_IJNSA_ILi8EEENSA_ILi64EEEEEENS5_IJS19_SC_EEEEEEEvNS4_8identityENS4_23SM90_TMA_LOAD_MULTICASTES1D_vS1E_EENS_8epilogue10collective6detail29Sm90TmaWarpSpecializedAdapterINS1I_15DefaultEpilogueISK_SL_SL_NS1H_6thread17LinearCombinationISK_Li1EffLNS1M_9ScaleType4KindE0ELNS_15FloatRoundStyleE2ESK_EENS1_15EpilogueDefaultEEEEEvvEEEEvNT_6ParamsE)
	.align		4
        /*000c*/ 	.word	index@(__assertfail)
	.align		4
        /*0010*/ 	.word	0x00000000
	.align		4
        /*0014*/ 	.word	0xfffffffe
	.align		4
        /*0018*/ 	.word	0x00000000
	.align		4
        /*001c*/ 	.word	0xfffffffd
	.align		4
        /*0020*/ 	.word	0x00000000
	.align		4
        /*0024*/ 	.word	0xfffffffc


//--------------------- .nv.constant4             --------------------------
	.section	.nv.constant4,"a",@progbits
	.align	8
	.align		8
.nv.constant4:
        /*0000*/ 	.dword	__assertfail
	.align		8
        /*0008*/ 	.dword	__unnamed_1
	.align		8
        /*0010*/ 	.dword	_ZN39_INTERNAL_4911aa18_4_k_cu_cce79c77_91364cuda3std3__45__cpo5beginE
	.align		8
        /*0018*/ 	.dword	_ZN39_INTERNAL_4911aa18_4_k_cu_cce79c77_91364cuda3std3__45__cpo3endE
	.align		8
        /*0020*/ 	.dword	_ZN39_INTERNAL_4911aa18_4_k_cu_cce79c77_91364cuda3std3__45__cpo6cbeginE
	.align		8
        /*0028*/ 	.dword	_ZN39_INTERNAL_4911aa18_4_k_cu_cce79c77_91364cuda3std3__45__cpo4cendE
	.align		8
        /*0030*/ 	.dword	_ZN39_INTERNAL_4911aa18_4_k_cu_cce79c77_91364cuda3std3__441_GLOBAL__N__4911aa18_4_k_cu_cce79c77_91366ignoreE
	.align		8
        /*0038*/ 	.dword	_ZN39_INTERNAL_4911aa18_4_k_cu_cce79c77_91364cuda3std3__419piecewise_constructE
	.align		8
        /*0040*/ 	.dword	_ZN39_INTERNAL_4911aa18_4_k_cu_cce79c77_91364cuda3std3__48in_placeE
	.align		8
        /*0048*/ 	.dword	_ZN39_INTERNAL_4911aa18_4_k_cu_cce79c77_91364cuda3std6ranges3__45__cpo4swapE
	.align		8
        /*0050*/ 	.dword	_ZN39_INTERNAL_4911aa18_4_k_cu_cce79c77_91364cuda3std6ranges3__45__cpo9iter_moveE
	.align		8
        /*0058*/ 	.dword	_ZN39_INTERNAL_4911aa18_4_k_cu_cce79c77_91364cute7productE
	.align		8
        /*0060*/ 	.dword	_ZN39_INTERNAL_4911aa18_4_k_cu_cce79c77_91364cute1_E
	.align		8
        /*0068*/ 	.dword	$str$22
	.align		8
        /*0070*/ 	.dword	$str$23


//--------------------- .text._ZN7cutlass13device_kernelINS_4gemm6kernel13GemmUniversalIN4cute5tupleIJiiiiEEENS1_10collective13CollectiveMmaINS1_34MainloopSm90TmaGmmaWarpSpecializedILi2ENS5_IJNS4_1CILi2EEENSA_ILi1EEESC_EEENS1_35KernelTmaWarpSpecializedCooperativeEEENS5_IJNSA_ILi192EEENSA_ILi16EEENSA_ILi256EEEEEENS_10bfloat16_tENS5_IJlSC_lEEESK_SL_NS4_8TiledMMAINS4_8MMA_AtomIJNS4_4SM904GMMA27MMA_64x16x16_F32BF16BF16_SSILNSP_5MajorE0ELSR_0ELNSP_7ScaleInE1ELSS_1EEEEEENS4_6LayoutISD_NS5_IJSC_NSA_ILi0EEESW_EEEEENS5_IJNS4_10UnderscoreESZ_SZ_EEEEENS4_13SM90_TMA_LOADENS4_14ComposedLayoutINS4_7SwizzleILi3ELi4ELi3EEENS4_18smem_ptr_flag_bitsILi16EEENSV_INS5_IJNSA_ILi8EEENSA_ILi64EEEEEENS5_IJS19_SC_EEEEEEEvNS4_8identityENS4_23SM90_TMA_LOAD_MULTICASTES1D_vS1E_EENS_8epilogue10collective6detail29Sm90TmaWarpSpecializedAdapterINS1I_15DefaultEpilogueISK_SL_SL_NS1H_6thread17LinearCombinationISK_Li1EffLNS1M_9ScaleType4KindE0ELNS_15FloatRoundStyleE2ESK_EENS1_15EpilogueDefaultEEEEEvvEEEEvNT_6ParamsE --------------------------
	.section	.text._ZN7cutlass13device_kernelINS_4gemm6kernel13GemmUniversalIN4cute5tupleIJiiiiEEENS1_10collective13CollectiveMmaINS1_34MainloopSm90TmaGmmaWarpSpecializedILi2ENS5_IJNS4_1CILi2EEENSA_ILi1EEESC_EEENS1_35KernelTmaWarpSpecializedCooperativeEEENS5_IJNSA_ILi192EEENSA_ILi16EEENSA_ILi256EEEEEENS_10bfloat16_tENS5_IJlSC_lEEESK_SL_NS4_8TiledMMAINS4_8MMA_AtomIJNS4_4SM904GMMA27MMA_64x16x16_F32BF16BF16_SSILNSP_5MajorE0ELSR_0ELNSP_7ScaleInE1ELSS_1EEEEEENS4_6LayoutISD_NS5_IJSC_NSA_ILi0EEESW_EEEEENS5_IJNS4_10UnderscoreESZ_SZ_EEEEENS4_13SM90_TMA_LOADENS4_14ComposedLayoutINS4_7SwizzleILi3ELi4ELi3EEENS4_18smem_ptr_flag_bitsILi16EEENSV_INS5_IJNSA_ILi8EEENSA_ILi64EEEEEENS5_IJS19_SC_EEEEEEEvNS4_8identityENS4_23SM90_TMA_LOAD_MULTICASTES1D_vS1E_EENS_8epilogue10collective6detail29Sm90TmaWarpSpecializedAdapterINS1I_15DefaultEpilogueISK_SL_SL_NS1H_6thread17LinearCombinationISK_Li1EffLNS1M_9ScaleType4KindE0ELNS_15FloatRoundStyleE2ESK_EENS1_15EpilogueDefaultEEEEEvvEEEEvNT_6ParamsE,"ax",@progbits
	.align	128
.text._ZN7cutlass13device_kernelINS_4gemm6kernel13GemmUniversalIN4cute5tupleIJiiiiEEENS1_10collective13CollectiveMmaINS1_34MainloopSm90TmaGmmaWarpSpecializedILi2ENS5_IJNS4_1CILi2EEENSA_ILi1EEESC_EEENS1_35KernelTmaWarpSpecializedCooperativeEEENS5_IJNSA_ILi192EEENSA_ILi16EEENSA_ILi256EEEEEENS_10bfloat16_tENS5_IJlSC_lEEESK_SL_NS4_8TiledMMAINS4_8MMA_AtomIJNS4_4SM904GMMA27MMA_64x16x16_F32BF16BF16_SSILNSP_5MajorE0ELSR_0ELNSP_7ScaleInE1ELSS_1EEEEEENS4_6LayoutISD_NS5_IJSC_NSA_ILi0EEESW_EEEEENS5_IJNS4_10UnderscoreESZ_SZ_EEEEENS4_13SM90_TMA_LOADENS4_14ComposedLayoutINS4_7SwizzleILi3ELi4ELi3EEENS4_18smem_ptr_flag_bitsILi16EEENSV_INS5_IJNSA_ILi8EEENSA_ILi64EEEEEENS5_IJS19_SC_EEEEEEEvNS4_8identityENS4_23SM90_TMA_LOAD_MULTICASTES1D_vS1E_EENS_8epilogue10collective6detail29Sm90TmaWarpSpecializedAdapterINS1I_15DefaultEpilogueISK_SL_SL_NS1H_6thread17LinearCombinationISK_Li1EffLNS1M_9ScaleType4KindE0ELNS_15FloatRoundStyleE2ESK_EENS1_15EpilogueDefaultEEEEEvvEEEEvNT_6ParamsE:
        .type           _ZN7cutlass13device_kernelINS_4gemm6kernel13GemmUniversalIN4cute5tupleIJiiiiEEENS1_10collective13CollectiveMmaINS1_34MainloopSm90TmaGmmaWarpSpecializedILi2ENS5_IJNS4_1CILi2EEENSA_ILi1EEESC_EEENS1_35KernelTmaWarpSpecializedCooperativeEEENS5_IJNSA_ILi192EEENSA_ILi16EEENSA_ILi256EEEEEENS_10bfloat16_tENS5_IJlSC_lEEESK_SL_NS4_8TiledMMAINS4_8MMA_AtomIJNS4_4SM904GMMA27MMA_64x16x16_F32BF16BF16_SSILNSP_5MajorE0ELSR_0ELNSP_7ScaleInE1ELSS_1EEEEEENS4_6LayoutISD_NS5_IJSC_NSA_ILi0EEESW_EEEEENS5_IJNS4_10UnderscoreESZ_SZ_EEEEENS4_13SM90_TMA_LOADENS4_14ComposedLayoutINS4_7SwizzleILi3ELi4ELi3EEENS4_18smem_ptr_flag_bitsILi16EEENSV_INS5_IJNSA_ILi8EEENSA_ILi64EEEEEENS5_IJS19_SC_EEEEEEEvNS4_8identityENS4_23SM90_TMA_LOAD_MULTICASTES1D_vS1E_EENS_8epilogue10collective6detail29Sm90TmaWarpSpecializedAdapterINS1I_15DefaultEpilogueISK_SL_SL_NS1H_6thread17LinearCombinationISK_Li1EffLNS1M_9ScaleType4KindE0ELNS_15FloatRoundStyleE2ESK_EENS1_15EpilogueDefaultEEEEEvvEEEEvNT_6ParamsE,@function
        .size           _ZN7cutlass13device_kernelINS_4gemm6kernel13GemmUniversalIN4cute5tupleIJiiiiEEENS1_10collective13CollectiveMmaINS1_34MainloopSm90TmaGmmaWarpSpecializedILi2ENS5_IJNS4_1CILi2EEENSA_ILi1EEESC_EEENS1_35KernelTmaWarpSpecializedCooperativeEEENS5_IJNSA_ILi192EEENSA_ILi16EEENSA_ILi256EEEEEENS_10bfloat16_tENS5_IJlSC_lEEESK_SL_NS4_8TiledMMAINS4_8MMA_AtomIJNS4_4SM904GMMA27MMA_64x16x16_F32BF16BF16_SSILNSP_5MajorE0ELSR_0ELNSP_7ScaleInE1ELSS_1EEEEEENS4_6LayoutISD_NS5_IJSC_NSA_ILi0EEESW_EEEEENS5_IJNS4_10UnderscoreESZ_SZ_EEEEENS4_13SM90_TMA_LOADENS4_14ComposedLayoutINS4_7SwizzleILi3ELi4ELi3EEENS4_18smem_ptr_flag_bitsILi16EEENSV_INS5_IJNSA_ILi8EEENSA_ILi64EEEEEENS5_IJS19_SC_EEEEEEEvNS4_8identityENS4_23SM90_TMA_LOAD_MULTICASTES1D_vS1E_EENS_8epilogue10collective6detail29Sm90TmaWarpSpecializedAdapterINS1I_15DefaultEpilogueISK_SL_SL_NS1H_6thread17LinearCombinationISK_Li1EffLNS1M_9ScaleType4KindE0ELNS_15FloatRoundStyleE2ESK_EENS1_15EpilogueDefaultEEEEEvvEEEEvNT_6ParamsE,(.L_x_95 - _ZN7cutlass13device_kernelINS_4gemm6kernel13GemmUniversalIN4cute5tupleIJiiiiEEENS1_10collective13CollectiveMmaINS1_34MainloopSm90TmaGmmaWarpSpecializedILi2ENS5_IJNS4_1CILi2EEENSA_ILi1EEESC_EEENS1_35KernelTmaWarpSpecializedCooperativeEEENS5_IJNSA_ILi192EEENSA_ILi16EEENSA_ILi256EEEEEENS_10bfloat16_tENS5_IJlSC_lEEESK_SL_NS4_8TiledMMAINS4_8MMA_AtomIJNS4_4SM904GMMA27MMA_64x16x16_F32BF16BF16_SSILNSP_5MajorE0ELSR_0ELNSP_7ScaleInE1ELSS_1EEEEEENS4_6LayoutISD_NS5_IJSC_NSA_ILi0EEESW_EEEEENS5_IJNS4_10UnderscoreESZ_SZ_EEEEENS4_13SM90_TMA_LOADENS4_14ComposedLayoutINS4_7SwizzleILi3ELi4ELi3EEENS4_18smem_ptr_flag_bitsILi16EEENSV_INS5_IJNSA_ILi8EEENSA_ILi64EEEEEENS5_IJS19_SC_EEEEEEEvNS4_8identityENS4_23SM90_TMA_LOAD_MULTICASTES1D_vS1E_EENS_8epilogue10collective6detail29Sm90TmaWarpSpecializedAdapterINS1I_15DefaultEpilogueISK_SL_SL_NS1H_6thread17LinearCombinationISK_Li1EffLNS1M_9ScaleType4KindE0ELNS_15FloatRoundStyleE2ESK_EENS1_15EpilogueDefaultEEEEEvvEEEEvNT_6ParamsE)
        .other          _ZN7cutlass13device_kernelINS_4gemm6kernel13GemmUniversalIN4cute5tupleIJiiiiEEENS1_10collective13CollectiveMmaINS1_34MainloopSm90TmaGmmaWarpSpecializedILi2ENS5_IJNS4_1CILi2EEENSA_ILi1EEESC_EEENS1_35KernelTmaWarpSpecializedCooperativeEEENS5_IJNSA_ILi192EEENSA_ILi16EEENSA_ILi256EEEEEENS_10bfloat16_tENS5_IJlSC_lEEESK_SL_NS4_8TiledMMAINS4_8MMA_AtomIJNS4_4SM904GMMA27MMA_64x16x16_F32BF16BF16_SSILNSP_5MajorE0ELSR_0ELNSP_7ScaleInE1ELSS_1EEEEEENS4_6LayoutISD_NS5_IJSC_NSA_ILi0EEESW_EEEEENS5_IJNS4_10UnderscoreESZ_SZ_EEEEENS4_13SM90_TMA_LOADENS4_14ComposedLayoutINS4_7SwizzleILi3ELi4ELi3EEENS4_18smem_ptr_flag_bitsILi16EEENSV_INS5_IJNSA_ILi8EEENSA_ILi64EEEEEENS5_IJS19_SC_EEEEEEEvNS4_8identityENS4_23SM90_TMA_LOAD_MULTICASTES1D_vS1E_EENS_8epilogue10collective6detail29Sm90TmaWarpSpecializedAdapterINS1I_15DefaultEpilogueISK_SL_SL_NS1H_6thread17LinearCombinationISK_Li1EffLNS1M_9ScaleType4KindE0ELNS_15FloatRoundStyleE2ESK_EENS1_15EpilogueDefaultEEEEEvvEEEEvNT_6ParamsE,@"STO_CUDA_ENTRY STV_DEFAULT"
_ZN7cutlass13device_kernelINS_4gemm6kernel13GemmUniversalIN4cute5tupleIJiiiiEEENS1_10collective13CollectiveMmaINS1_34MainloopSm90TmaGmmaWarpSpecializedILi2ENS5_IJNS4_1CILi2EEENSA_ILi1EEESC_EEENS1_35KernelTmaWarpSpecializedCooperativeEEENS5_IJNSA_ILi192EEENSA_ILi16EEENSA_ILi256EEEEEENS_10bfloat16_tENS5_IJlSC_lEEESK_SL_NS4_8TiledMMAINS4_8MMA_AtomIJNS4_4SM904GMMA27MMA_64x16x16_F32BF16BF16_SSILNSP_5MajorE0ELSR_0ELNSP_7ScaleInE1ELSS_1EEEEEENS4_6LayoutISD_NS5_IJSC_NSA_ILi0EEESW_EEEEENS5_IJNS4_10UnderscoreESZ_SZ_EEEEENS4_13SM90_TMA_LOADENS4_14ComposedLayoutINS4_7SwizzleILi3ELi4ELi3EEENS4_18smem_ptr_flag_bitsILi16EEENSV_INS5_IJNSA_ILi8EEENSA_ILi64EEEEEENS5_IJS19_SC_EEEEEEEvNS4_8identityENS4_23SM90_TMA_LOAD_MULTICASTES1D_vS1E_EENS_8epilogue10collective6detail29Sm90TmaWarpSpecializedAdapterINS1I_15DefaultEpilogueISK_SL_SL_NS1H_6thread17LinearCombinationISK_Li1EffLNS1M_9ScaleType4KindE0ELNS_15FloatRoundStyleE2ESK_EENS1_15EpilogueDefaultEEEEEvvEEEEvNT_6ParamsE:
[----:B------:R-:W0:Y:S01]  /*0000*/  LDC R1, c[0x0][0x28] ;  /* 0x00000a00ff017b82 */ /* 0x000e220000000800 */
[----:B------:R-:W1:Y:S01]  /*0010*/  S2R R18, SR_TID.X ;  /* 0x0000000000127919 */ /* 0x000e620000002100 */
[----:B------:R-:W-:Y:S01]  /*0020*/  ELECT P0, URZ, PT ;  /* 0x00000000003f782f */ /* 0x000fe20003800000 */
[----:B------:R-:W-:Y:S01]  /*0030*/  BSSY B0, `(.L_x_0) ;  /* 0x000000f000007945 */ /* 0x000fe20003800000 */
[--C-:B-1----:R-:W-:Y:S02]  /*0040*/  SHF.R.U32.HI R0, RZ, 0x5, R18.reuse ;  /* 0x00000005ff007819 */ /* 0x102fe40000011612 */
[----:B------:R-:W-:-:S03]  /*0050*/  SHF.R.U32.HI R3, RZ, 0x7, R18 ;  /* 0x00000007ff037819 */ /* 0x000fc60000011612 */
[----:B------:R-:W1:Y:S04]  /*0060*/  SHFL.IDX PT, R2, R0, RZ, 0x1f ;  /* 0x00001fff00027589 */ /* 0x000e6800000e0000 */
[----:B------:R2:W3:Y:S01]  /*0070*/  SHFL.IDX PT, R5, R3, RZ, 0x1f ;  /* 0x00001fff03057589 */ /* 0x0004e200000e0000 */
[----:B-1----:R-:W-:-:S13]  /*0080*/  ISETP.NE.OR P0, PT, R2, RZ, !P0 ;  /* 0x000000ff0200720c */ /* 0x002fda0004705670 */
[----:B0-23--:R-:W-:Y:S05]  /*0090*/  @P0 BRA `(.L_x_1) ;  /* 0x0000000000200947 */ /* 0x00dfea0003800000 */
[----:B------:R-:W-:Y:S02]  /*00a0*/  ULDC.64 UR4, c[0x0][0x198] ;  /* 0x0000660000047ab9 */ /* 0x000fe40000000a00 */
[----:B------:R-:W-:Y:S02]  /*00b0*/  UIADD3 UR6, UP0, UR4, 0xf0, URZ ;  /* 0x000000f004067890 */ /* 0x000fe4000ff1e03f */
[----:B------:R-:W-:Y:S02]  /*00c0*/  UIADD3 UR4, UP1, UR4, 0x1f0, URZ ;  /* 0x000001f004047890 */ /* 0x000fe4000ff3e03f */
[----:B------:R-:W-:Y:S02]  /*00d0*/  UIADD3.X UR7, URZ, UR5, URZ, UP0, !UPT ;  /* 0x000000053f077290 */ /* 0x000fe400087fe43f */
[----:B------:R-:W-:-:S07]  /*00e0*/  UIADD3.X UR5, URZ, UR5, URZ, UP1, !UPT ;  /* 0x000000053f057290 */ /* 0x000fce0008ffe43f */
[----:B------:R0:W-:Y:S02]  /*00f0*/  UTMACCTL.PF [UR6] ;  /* 0x00000000060079b9 */ /* 0x0001e40008040000 */
[----:B------:R0:W-:Y:S02]  /*0100*/  UTMACCTL.PF [UR4] ;  /* 0x00000000040079b9 */ /* 0x0001e40008040000 */
[----:B0-----:R-:W-:Y:S01]  /*0110*/  NOP ;  /* 0x0000000000007918 */ /* 0x001fe20000000000 */
.L_x_1:
[----:B------:R-:W-:Y:S05]  /*0120*/  BSYNC B0 ;  /* 0x0000000000007941 */ /* 0x000fea0003800000 */
.L_x_0:
[----:B------:R-:W0:Y:S02]  /*0130*/  SHFL.IDX PT, R3, R0, RZ, 0x1f ;  /* 0x00001fff00037589 */ /* 0x000e2400000e0000 */
[----:B0-----:R-:W-:-:S13]  /*0140*/  ISETP.NE.AND P0, PT, R3, RZ, PT ;  /* 0x000000ff0300720c */ /* 0x001fda0003f05270 */
[----:B------:R-:W-:Y:S05]  /*0150*/  @P0 BRA `(.L_x_2) ;  /* 0x0000000000480947 */ /* 0x000fea0003800000 */
[----:B------:R-:W0:Y:S01]  /*0160*/  S2UR UR8, SR_CgaCtaId ;  /* 0x00000000000879c3 */ /* 0x000e220000008800 */
[----:B------:R-:W-:Y:S01]  /*0170*/  UMOV UR4, 0x400 ;  /* 0x0000040000047882 */ /* 0x000fe20000000000 */
[----:B------:R-:W-:Y:S01]  /*0180*/  UMOV UR5, 0x1 ;  /* 0x0000000100057882 */ /* 0x000fe20000000000 */
[----:B------:R-:W-:Y:S01]  /*0190*/  UMOV UR6, 0x4 ;  /* 0x0000000400067882 */ /* 0x000fe20000000000 */
[----:B------:R-:W-:Y:S01]  /*01a0*/  ELECT P0, URZ, PT ;  /* 0x00000000003f782f */ /* 0x000fe20003800000 */
[----:B------:R-:W-:-:S04]  /*01b0*/  UIADD3 UR6, -UR6, 0x100000, URZ ;  /* 0x0010000006067890 */ /* 0x000fc8000fffe13f */
[----:B------:R-:W-:Y:S02]  /*01c0*/  USHF.L.U32 UR7, UR6, 0xb, URZ ;  /* 0x0000000b06077899 */ /* 0x000fe4000800063f */
[----:B------:R-:W-:Y:S02]  /*01d0*/  USHF.L.U32 UR6, UR6, 0x1, URZ ;  /* 0x0000000106067899 */ /* 0x000fe4000800063f */
[----:B0-----:R-:W-:Y:S02]  /*01e0*/  ULEA UR8, UR8, UR4, 0x18 ;  /* 0x0000000408087291 */ /* 0x001fe4000f8ec03f */
[----:B------:R-:W-:-:S04]  /*01f0*/  UIADD3 UR4, -UR5, 0x100000, URZ ;  /* 0x0010000005047890 */ /* 0x000fc8000fffe13f */
[----:B------:R-:W-:Y:S02]  /*0200*/  USHF.L.U32 UR5, UR4, 0xb, URZ ;  /* 0x0000000b04057899 */ /* 0x000fe4000800063f */
[----:B------:R-:W-:Y:S01]  /*0210*/  USHF.L.U32 UR4, UR4, 0x1, URZ ;  /* 0x0000000104047899 */ /* 0x000fe2000800063f */
[----:B------:R-:W0:Y:S11]  /*0220*/  FENCE.VIEW.ASYNC.S ;  /* 0x00000000000073c6 */ /* 0x000e360000000000 */
[----:B0-----:R0:W1:Y:S01]  /*0230*/  SYNCS.EXCH.64 URZ, [UR8], UR4 ;  /* 0x00000004083f75b2 */ /* 0x0010620008000100 */
[----:B------:R0:W2:Y:S01]  /*0240*/  SYNCS.EXCH.64 URZ, [UR8+0x10], UR6 ;  /* 0x00001006083f75b2 */ /* 0x0000a20008000100 */
[----:B------:R0:W3:Y:S01]  /*0250*/  SYNCS.EXCH.64 URZ, [UR8+0x8], UR4 ;  /* 0x00000804083f75b2 */ /* 0x0000e20008000100 */
[----:B------:R0:W4:Y:S01]  /*0260*/  SYNCS.EXCH.64 URZ, [UR8+0x18], UR6 ;  /* 0x00001806083f75b2 */ /* 0x0001220008000100 */
[----:B------:R-:W-:Y:S01]  /*0270*/  NOP ;  /* 0x0000000000007918 */ /* 0x000fe20000000000 */
.L_x_2:
[----:B------:R-:W-:Y:S01]  /*0280*/  SHF.R.S32.HI R7, RZ, 0x1f, R18 ;  /* 0x0000001fff077819 */ /* 0x000fe20000011412 */
[----:B------:R-:W5:Y:S01]  /*0290*/  SHFL.IDX PT, R0, R0, RZ, 0x1f ;  /* 0x00001fff00007589 */ /* 0x000f6200000e0000 */
[----:B0-----:R-:W0:Y:S01]  /*02a0*/  S2UR UR8, SR_CTAID.X ;  /* 0x00000000000879c3 */ /* 0x001e220000002500 */
[----:B------:R-:W-:Y:S02]  /*02b0*/  ELECT P0, URZ, PT ;  /* 0x00000000003f782f */ /* 0x000fe40003800000 */
[----:B------:R-:W-:Y:S01]  /*02c0*/  LEA.HI R7, R7, R18, RZ, 0x7 ;  /* 0x0000001207077211 */ /* 0x000fe200078f38ff */
[----:B------:R-:W1:Y:S01]  /*02d0*/  S2R R4, SR_CTAID.Y ;  /* 0x0000000000047919 */ /* 0x000e620000002600 */
[----:B------:R-:W-:Y:S01]  /*02e0*/  SHF.R.S32.HI R8, RZ, 0x1f, R3 ;  /* 0x0000001fff087819 */ /* 0x000fe20000011403 */
[----:B------:R-:W-:Y:S01]  /*02f0*/  ULDC UR4, c[0x0][0x150] ;  /* 0x0000540000047ab9 */ /* 0x000fe20000000800 */
[----:B------:R-:W-:Y:S01]  /*0300*/  LOP3.LUT R7, R7, 0xffffff80, RZ, 0xc0, !PT ;  /* 0xffffff8007077812 */ /* 0x000fe200078ec0ff */
[----:B------:R-:W-:Y:S01]  /*0310*/  NOP ;  /* 0x0000000000007918 */ /* 0x000fe20000000000 */
[----:B------:R-:W-:Y:S01]  /*0320*/  LEA.HI R8, R8, R3, RZ, 0x2 ;  /* 0x0000000308087211 */ /* 0x000fe200078f10ff */
[----:B------:R-:W2:Y:S01]  /*0330*/  LDC R10, c[0x0][0x144] ;  /* 0x00005100ff0a7b82 */ /* 0x000ea20000000800 */
[----:B------:R-:W-:Y:S01]  /*0340*/  NOP ;  /* 0x0000000000007918 */ /* 0x000fe20000000000 */
[----:B------:R-:W-:Y:S01]  /*0350*/  IMAD.IADD R6, R18, 0x1, -R7 ;  /* 0x0000000112067824 */ /* 0x000fe200078e0a07 */
[----:B------:R-:W-:Y:S01]  /*0360*/  LOP3.LUT R8, R8, 0x3ffffffc, RZ, 0xc0, !PT ;  /* 0x3ffffffc08087812 */ /* 0x000fe200078ec0ff */
[----:B------:R-:W-:Y:S01]  /*0370*/  IMAD.MOV.U32 R23, RZ, RZ, 0x1 ;  /* 0x00000001ff177424 */ /* 0x000fe200078e00ff */
[----:B------:R-:W-:-:S02]  /*0380*/  ISETP.NE.AND P3, PT, R5, RZ, PT ;  /* 0x000000ff0500720c */ /* 0x000fc40003f65270 */
[----:B------:R-:W-:Y:S01]  /*0390*/  SHF.R.S32.HI R7, RZ, 0x1f, R6 ;  /* 0x0000001fff077819 */ /* 0x000fe20000011406 */
[----:B------:R-:W-:Y:S01]  /*03a0*/  IMAD.IADD R8, R3, 0x1, -R8 ;  /* 0x0000000103087824 */ /* 0x000fe200078e0a08 */
[----:B------:R-:W3:Y:S02]  /*03b0*/  LDC R13, c[0x0][0x140] ;  /* 0x00005000ff0d7b82 */ /* 0x000ee40000000800 */
[----:B------:R-:W-:Y:S02]  /*03c0*/  LEA.HI R7, R7, R6, RZ, 0x3 ;  /* 0x0000000607077211 */ /* 0x000fe400078f18ff */
[----:B-----5:R-:W-:Y:S02]  /*03d0*/  ISETP.NE.OR P0, PT, R0, RZ, !P0 ;  /* 0x000000ff0000720c */ /* 0x020fe40004705670 */
[--C-:B------:R-:W-:Y:S02]  /*03e0*/  SHF.R.S32.HI R0, RZ, 0x3, R7.reuse ;  /* 0x00000003ff007819 */ /* 0x100fe40000011407 */
[----:B------:R-:W-:-:S02]  /*03f0*/  SHF.R.S32.HI R7, RZ, 0x1f, R7 ;  /* 0x0000001fff077819 */ /* 0x000fc40000011407 */
[----:B0-----:R-:W-:Y:S02]  /*0400*/  I2FP.F32.U32 R9, UR8 ;  /* 0x0000000800097c45 */ /* 0x001fe40008201000 */
[----:B------:R-:W-:-:S03]  /*0410*/  LEA.HI R7, R7, R0, RZ, 0x2 ;  /* 0x0000000007077211 */ /* 0x000fc600078f10ff */
[----:B------:R-:W-:Y:S01]  /*0420*/  FMUL R9, R9, UR4 ;  /* 0x0000000409097c20 */ /* 0x000fe20008400000 */
[----:B------:R-:W-:Y:S01]  /*0430*/  LOP3.LUT R7, R7, 0xfffffffc, RZ, 0xc0, !PT ;  /* 0xfffffffc07077812 */ /* 0x000fe200078ec0ff */
[----:B------:R-:W-:Y:S01]  /*0440*/  VOTEU.ALL UP0, P0 ;  /* 0x00000000003f7886 */ /* 0x000fe20000000000 */
[----:B-1----:R-:W-:Y:S01]  /*0450*/  I2FP.F32.U32 R3, R4 ;  /* 0x0000000400037245 */ /* 0x002fe20000201000 */
[----:B------:R-:W-:Y:S01]  /*0460*/  ULDC UR4, c[0x0][0x154] ;  /* 0x0000550000047ab9 */ /* 0x000fe20000000800 */
[----:B------:R-:W-:Y:S01]  /*0470*/  VOTEU.ALL UP1, P0 ;  /* 0x00000000003f7886 */ /* 0x000fe20000020000 */
[----:B------:R-:W0:Y:S01]  /*0480*/  F2I.U32.TRUNC.NTZ R9, R9 ;  /* 0x0000000900097305 */ /* 0x000e22000020f000 */
[----:B------:R-:W-:Y:S01]  /*0490*/  IMAD.IADD R7, R0, 0x1, -R7 ;  /* 0x0000000100077824 */ /* 0x000fe200078e0a07 */
[----:B------:R-:W1:Y:S01]  /*04a0*/  @!UP0 S2UR UR7, SR_CgaCtaId ;  /* 0x00000000000789c3 */ /* 0x000e620000008800 */
[----:B------:R-:W-:Y:S01]  /*04b0*/  FMUL R12, R3, UR4 ;  /* 0x00000004030c7c20 */ /* 0x000fe20008400000 */
[----:B------:R-:W-:Y:S01]  /*04c0*/  UMOV UR4, 0x20 ;  /* 0x0000002000047882 */ /* 0x000fe20000000000 */
[----:B------:R-:W-:Y:S01]  /*04d0*/  IMAD R8, R8, 0x4, R7 ;  /* 0x0000000408087824 */ /* 0x000fe200078e0207 */
[----:B------:R-:W-:Y:S01]  /*04e0*/  @!UP0 UMOV UR6, 0x400 ;  /* 0x0000040000068882 */ /* 0x000fe20000000000 */
[----:B------:R-:W-:-:S04]  /*04f0*/  @!UP0 UIADD3 UR4, -UR4, 0x100000, URZ ;  /* 0x0010000004048890 */ /* 0x000fc8000fffe13f */
[----:B------:R-:W-:Y:S02]  /*0500*/  @!UP0 USHF.L.U32 UR5, UR4, 0xb, URZ ;  /* 0x0000000b04058899 */ /* 0x000fe4000800063f */
[----:B------:R-:W-:Y:S01]  /*0510*/  @!UP0 USHF.L.U32 UR4, UR4, 0x1, URZ ;  /* 0x0000000104048899 */ /* 0x000fe2000800063f */
[----:B---3--:R-:W-:Y:S01]  /*0520*/  ISETP.EQ.U32.AND P2, PT, R13, 0x1, PT ;  /* 0x000000010d00780c */ /* 0x008fe20003f42070 */
[----:B------:R-:W3:Y:S01]  /*0530*/  F2I.U32.TRUNC.NTZ R12, R12 ;  /* 0x0000000c000c7305 */ /* 0x000ee2000020f000 */
[----:B------:R-:W-:Y:S01]  /*0540*/  LEA.HI R0, R8, R8, RZ, 0x1 ;  /* 0x0000000808007211 */ /* 0x000fe200078f08ff */
[----:B------:R-:W5:Y:S03]  /*0550*/  LDC R7, c[0x0][0x148] ;  /* 0x00005200ff077b82 */ /* 0x000f660000000800 */
[----:B------:R-:W-:Y:S01]  /*0560*/  LOP3.LUT R11, R0, 0xfffffffe, RZ, 0xc0, !PT ;  /* 0xfffffffe000b7812 */ /* 0x000fe200078ec0ff */
[----:B0-----:R-:W-:Y:S01]  /*0570*/  IMAD.MOV R15, RZ, RZ, -R9 ;  /* 0x000000ffff0f7224 */ /* 0x001fe200078e0a09 */
[----:B------:R-:W-:-:S03]  /*0580*/  SHF.R.S32.HI R9, RZ, 0x1f, R2 ;  /* 0x0000001fff097819 */ /* 0x000fc60000011402 */
[----:B--2---:R-:W-:Y:S01]  /*0590*/  IMAD R3, R10, R15, UR8 ;  /* 0x000000080a037e24 */ /* 0x004fe2000f8e020f */
[----:B------:R-:W-:Y:S01]  /*05a0*/  LEA.HI R9, R9, R2, RZ, 0x2 ;  /* 0x0000000209097211 */ /* 0x000fe200078f10ff */
[C---:B------:R-:W-:Y:S02]  /*05b0*/  IMAD.IADD R0, R8.reuse, 0x1, -R11 ;  /* 0x0000000108007824 */ /* 0x040fe400078e0a0b */
[----:B------:R-:W-:Y:S01]  /*05c0*/  IMAD.SHL.U32 R11, R8, 0x4, RZ ;  /* 0x00000004080b7824 */ /* 0x000fe200078e00ff */
[----:B------:R-:W-:Y:S01]  /*05d0*/  LOP3.LUT R9, R9, 0xfffffffc, RZ, 0xc0, !PT ;  /* 0xfffffffc09097812 */ /* 0x000fe200078ec0ff */
[----:B---3--:R-:W-:Y:S01]  /*05e0*/  IMAD.MOV R20, RZ, RZ, -R12 ;  /* 0x000000ffff147224 */ /* 0x008fe200078e0a0c */
[----:B------:R-:W-:Y:S01]  /*05f0*/  ISETP.NE.AND P4, PT, R0, R3, PT ;  /* 0x000000030000720c */ /* 0x000fe20003f85270 */
[----:B-1----:R-:W-:Y:S01]  /*0600*/  @!UP0 ULEA UR6, UR7, UR6, 0x18 ;  /* 0x0000000607068291 */ /* 0x002fe2000f8ec03f */
[----:B------:R-:W-:Y:S01]  /*0610*/  LOP3.LUT R22, R8, 0xc, R11, 0x78, !PT ;  /* 0x0000000c08167812 */ /* 0x000fe200078e780b */
[----:B------:R-:W-:Y:S01]  /*0620*/  IMAD.IADD R0, R2, 0x1, -R9 ;  /* 0x0000000102007824 */ /* 0x000fe200078e0a09 */
[----:B------:R-:W-:Y:S01]  /*0630*/  VOTEU.ALL UP0, P0 ;  /* 0x00000000003f7886 */ /* 0x000fe20000000000 */
[----:B------:R-:W-:Y:S01]  /*0640*/  LOP3.LUT P0, RZ, R6, 0x7, RZ, 0xc0, !PT ;  /* 0x0000000706ff7812 */ /* 0x000fe2000780c0ff */
[----:B------:R-:W-:-:S02]  /*0650*/  VIADD R6, R5, 0xffffffff ;  /* 0xffffffff05067836 */ /* 0x000fc40000000000 */
[----:B------:R-:W-:Y:S01]  /*0660*/  ISETP.NE.AND P1, PT, R0, 0x3, PT ;  /* 0x000000030000780c */ /* 0x000fe20003f25270 */
[----:B-----5:R-:W-:Y:S01]  /*0670*/  IMAD R9, R7, R20, R4 ;  /* 0x0000001407097224 */ /* 0x020fe200078e0204 */
[----:B------:R-:W-:Y:S02]  /*0680*/  ISETP.LT.U32.AND P0, PT, R22, 0x2, !P0 ;  /* 0x000000021600780c */ /* 0x000fe40004701070 */
[----:B------:R-:W-:Y:S01]  /*0690*/  ISETP.EQ.OR P1, PT, R0, RZ, !P1 ;  /* 0x000000ff0000720c */ /* 0x000fe20004f22670 */
[----:B------:R-:W0:Y:S02]  /*06a0*/  FENCE.VIEW.ASYNC.S ;  /* 0x00000000000073c6 */ /* 0x000e240000000000 */
[----:B0-----:R0:W1:Y:S01]  /*06b0*/  @!UP0 SYNCS.EXCH.64 URZ, [UR6+0x30], UR4 ;  /* 0x00003004063f85b2 */ /* 0x0010620008000100 */
[----:B------:R-:W-:Y:S02]  /*06c0*/  @P4 LEA.HI R2, R22, R22, RZ, 0x1 ;  /* 0x0000001616024211 */ /* 0x000fe400078f08ff */
[----:B------:R-:W-:-:S02]  /*06d0*/  ISETP.EQ.AND P1, PT, R5, RZ, P1 ;  /* 0x000000ff0500720c */ /* 0x000fc40000f22270 */
[----:B------:R-:W-:Y:S02]  /*06e0*/  @P4 SHF.R.S32.HI R2, RZ, 0x1, R2 ;  /* 0x00000001ff024819 */ /* 0x000fe40000011402 */
[----:B------:R-:W-:Y:S02]  /*06f0*/  ISETP.GE.U32.AND P6, PT, R6, 0x2, PT ;  /* 0x000000020600780c */ /* 0x000fe40003fc6070 */
[----:B------:R-:W-:Y:S02]  /*0700*/  @P4 ISETP.NE.AND P5, PT, R2, R9, PT ;  /* 0x000000090200420c */ /* 0x000fe40003fa5270 */
[----:B------:R-:W-:Y:S02]  /*0710*/  SEL R2, RZ, 0x1, !P0 ;  /* 0x00000001ff027807 */ /* 0x000fe40004000000 */
[----:B------:R-:W-:Y:S02]  /*0720*/  @P4 SEL R23, RZ, 0x1, P5 ;  /* 0x00000001ff174807 */ /* 0x000fe40002800000 */
[----:B------:R-:W-:Y:S01]  /*0730*/  SEL R19, RZ, 0x1, !P1 ;  /* 0x00000001ff137807 */ /* 0x000fe20004800000 */
[----:B------:R0:W2:Y:S01]  /*0740*/  @!UP1 SYNCS.EXCH.64 URZ, [UR6+0x38], UR4 ;  /* 0x00003804063f95b2 */ /* 0x0000a20008000100 */
[----:B------:R-:W-:Y:S01]  /*0750*/  LOP3.LUT R23, R23, R2, RZ, 0xc0, !PT ;  /* 0x0000000217177212 */ /* 0x000fe200078ec0ff */
[----:B------:R-:W-:Y:S01]  /*0760*/  NOP ;  /* 0x0000000000007918 */ /* 0x000fe20000000000 */
[----:B------:R-:W-:Y:S01]  /*0770*/  SEL R19, R19, 0x2, P6 ;  /* 0x0000000213137807 */ /* 0x000fe20003000000 */
[----:B------:R-:W-:Y:S06]  /*0780*/  @!P2 BRA `(.L_x_3) ;  /* 0x000000000008a947 */ /* 0x000fec0003800000 */
[----:B-12-4-:R-:W-:Y:S01]  /*0790*/  UCGABAR_ARV ;  /* 0x00000000000079c7 */ /* 0x016fe20008000000 */
[----:B------:R-:W-:Y:S05]  /*07a0*/  BRA `(.L_x_4) ;  /* 0x0000000000047947 */ /* 0x000fea0003800000 */
.L_x_3:
[----:B-12-4-:R-:W-:Y:S01]  /*07b0*/  NOP ;  /* 0x0000000000007918 */ /* 0x016fe20000000000 */
.L_x_4:
[----:B------:R-:W1:Y:S01]  /*07c0*/  LDC R16, c[0x0][0x65c] ;  /* 0x00019700ff107b82 */ /* 0x000e620000000800 */
[----:B------:R-:W-:Y:S02]  /*07d0*/  IMAD.U32 R8, RZ, RZ, UR8 ;  /* 0x00000008ff087e24 */ /* 0x000fe4000f8e00ff */
[----:B------:R-:W-:Y:S01]  /*07e0*/  IMAD.MOV.U32 R9, RZ, RZ, RZ ;  /* 0x000000ffff097224 */ /* 0x000fe200078e00ff */
[----:B-1----:R-:W-:-:S04]  /*07f0*/  ISETP.NE.AND P1, PT, R16, 0x1, PT ;  /* 0x000000011000780c */ /* 0x002fc80003f25270 */
[----:B------:R-:W-:-:S09]  /*0800*/  P2R R2, PR, RZ, 0x2 ;  /* 0x00000002ff027803 */ /* 0x000fd20000000000 */
[----:B------:R-:W1:Y:S01]  /*0810*/  @P1 LDC R11, c[0x0][0x10] ;  /* 0x00000400ff0b1b82 */ /* 0x000e620000000800 */
[----:B------:R-:W-:Y:S02]  /*0820*/  @P1 IMAD.MOV.U32 R5, RZ, RZ, RZ ;  /* 0x000000ffff051224 */ /* 0x000fe400078e00ff */
[----:B------:R-:W-:-:S05]  /*0830*/  @P1 IMAD.MOV.U32 R17, RZ, RZ, RZ ;  /* 0x000000ffff111224 */ /* 0x000fca00078e00ff */
[----:B------:R-:W2:Y:S01]  /*0840*/  @!P1 LDC R13, c[0x0][0xc] ;  /* 0x00000300ff0d9b82 */ /* 0x000ea20000000800 */
[----:B-1----:R-:W-:-:S04]  /*0850*/  @P1 IMAD.WIDE.U32 R10, R11, UR8, R4 ;  /* 0x000000080b0a1c25 */ /* 0x002fc8000f8e0004 */
[----:B------:R-:W-:Y:S02]  /*0860*/  @P1 IMAD.MOV.U32 R2, RZ, RZ, R10 ;  /* 0x000000ffff021224 */ /* 0x000fe400078e000a */
[----:B------:R-:W-:Y:S02]  /*0870*/  @P1 IMAD.IADD R17, R11, 0x1, R17 ;  /* 0x000000010b111824 */ /* 0x000fe400078e0211 */
[----:B--2---:R-:W-:-:S04]  /*0880*/  @!P1 IMAD.WIDE.U32 R8, R4, R13, R8 ;  /* 0x0000000d04089225 */ /* 0x004fc800078e0008 */
[----:B------:R-:W-:Y:S02]  /*0890*/  @!P1 IMAD.MOV.U32 R2, RZ, RZ, R8 ;  /* 0x000000ffff029224 */ /* 0x000fe400078e0008 */
[----:B------:R-:W-:Y:S01]  /*08a0*/  @!P1 IMAD.MOV.U32 R17, RZ, RZ, R9 ;  /* 0x000000ffff119224 */ /* 0x000fe200078e0009 */
[----:B------:R-:W-:Y:S06]  /*08b0*/  @!P2 BRA `(.L_x_5) ;  /* 0x00000000000ca947 */ /* 0x000fec0003800000 */
[----:B------:R-:W-:Y:S01]  /*08c0*/  UCGABAR_WAIT ;  /* 0x0000000000007dc7 */ /* 0x000fe20008000000 */
[----:B------:R-:W-:Y:S01]  /*08d0*/  CCTL.IVALL ;  /* 0x00000000ff00798f */ /* 0x000fe20002000000 */
[----:B------:R-:W-:Y:S05]  /*08e0*/  BRA `(.L_x_6) ;  /* 0x0000000000047947 */ /* 0x000fea0003800000 */
.L_x_5:
[----:B------:R-:W-:Y:S06]  /*08f0*/  BAR.SYNC.DEFER_BLOCKING 0x0 ;  /* 0x0000000000007b1d */ /* 0x000fec0000010000 */
.L_x_6:
[----:B------:R-:W-:Y:S05]  /*0900*/  @!P3 BRA `(.L_x_7) ;  /* 0x000000480088b947 */ /* 0x000fea0003800000 */
[----:B------:R-:W-:-:S13]  /*0910*/  ISETP.GT.U32.AND P0, PT, R6, 0x1, PT ;  /* 0x000000010600780c */ /* 0x000fda0003f04070 */
[----:B0-----:R-:W-:Y:S05]  /*0920*/  @P0 EXIT ;  /* 0x000000000000094d */ /* 0x001fea0003800000 */
[----:B------:R-:W-:Y:S01]  /*0930*/  ULDC.64 UR4, c[0x0][0x650] ;  /* 0x0001940000047ab9 */ /* 0x000fe20000000a00 */
[----:B------:R-:W-:Y:S01]  /*0940*/  PRMT R0, RZ, 0x7610, R0 ;  /* 0x00007610ff007816 */ /* 0x000fe20000000000 */
[----:B------:R-:W-:Y:S01]  /*0950*/  IMAD.MOV.U32 R45, RZ, RZ, -0x1 ;  /* 0xffffffffff2d7424 */ /* 0x000fe200078e00ff */
[----:B------:R-:W-:Y:S01]  /*0960*/  ISETP.GE.U32.AND P0, PT, R2, UR4, PT ;  /* 0x0000000402007c0c */ /* 0x000fe2000bf06070 */
[----:B------:R-:W-:Y:S02]  /*0970*/  IMAD.MOV.U32 R44, RZ, RZ, -0x1 ;  /* 0xffffffffff2c7424 */ /* 0x000fe400078e00ff */
[----:B------:R-:W-:Y:S01]  /*0980*/  IMAD.MOV.U32 R41, RZ, RZ, -0x1 ;  /* 0xffffffffff297424 */ /* 0x000fe200078e00ff */
[----:B------:R-:W-:-:S13]  /*0990*/  ISETP.GE.U32.AND.EX P0, PT, R17, UR5, PT, P0 ;  /* 0x0000000511007c0c */ /* 0x000fda000bf06100 */
[----:B------:R-:W-:Y:S05]  /*09a0*/  @P0 BRA `(.L_x_8) ;  /* 0x0000000400300947 */ /* 0x000fea0003800000 */
[----:B------:R-:W0:Y:S01]  /*09b0*/  LDC.64 R24, c[0x0][0x628] ;  /* 0x00018a00ff187b82 */ /* 0x000e220000000a00 */
[----:B------:R-:W-:Y:S02]  /*09c0*/  IMAD.MOV.U32 R8, RZ, RZ, R2 ;  /* 0x000000ffff087224 */ /* 0x000fe400078e0002 */
[----:B------:R-:W-:-:S05]  /*09d0*/  IMAD.MOV.U32 R9, RZ, RZ, R17 ;  /* 0x000000ffff097224 */ /* 0x000fca00078e0011 */
[----:B------:R-:W1:Y:S08]  /*09e0*/  LDC R0, c[0x0][0x630] ;  /* 0x00018c00ff007b82 */ /* 0x000e700000000800 */
[----:B------:R-:W2:Y:S01]  /*09f0*/  LDC.64 R26, c[0x0][0x620] ;  /* 0x00018800ff1a7b82 */ /* 0x000ea20000000a00 */
[----:B0-----:R-:W-:-:S04]  /*0a00*/  ISETP.NE.U32.AND P0, PT, R24, RZ, PT ;  /* 0x000000ff1800720c */ /* 0x001fc80003f05070 */
[----:B------:R-:W-:-:S13]  /*0a10*/  ISETP.NE.AND.EX P0, PT, R25, RZ, PT, P0 ;  /* 0x000000ff1900720c */ /* 0x000fda0003f05300 */
[----:B-12---:R-:W-:Y:S05]  /*0a20*/  @!P0 BRA `(.L_x_9) ;  /* 0x0000000000288947 */ /* 0x006fea0003800000 */
[----:B------:R-:W0:Y:S02]  /*0a30*/  LDC R13, c[0x0][0x634] ;  /* 0x00018d00ff0d7b82 */ /* 0x000e240000000800 */
[----:B0-----:R-:W-:-:S05]  /*0a40*/  IADD3 R13, P0, R2, R13, RZ ;  /* 0x0000000d020d7210 */ /* 0x001fca0007f1e0ff */
[----:B------:R-:W-:-:S04]  /*0a50*/  IMAD.X R15, RZ, RZ, R17, P0 ;  /* 0x000000ffff0f7224 */ /* 0x000fc800000e0611 */
[----:B------:R-:W-:-:S04]  /*0a60*/  IMAD.WIDE.U32 R8, R15, R24, RZ ;  /* 0x000000180f087225 */ /* 0x000fc800078e00ff */
[----:B------:R-:W-:-:S04]  /*0a70*/  IMAD.WIDE.U32 R10, P0, R13, R25, R8 ;  /* 0x000000190d0a7225 */ /* 0x000fc80007800008 */
[----:B------:R-:W-:-:S04]  /*0a80*/  IMAD.WIDE.U32 R8, R13, R24, RZ ;  /* 0x000000180d087225 */ /* 0x000fc800078e00ff */
[----:B------:R-:W-:Y:S01]  /*0a90*/  IMAD.X R13, RZ, RZ, RZ, P0 ;  /* 0x000000ffff0d7224 */ /* 0x000fe200000e06ff */
[----:B------:R-:W-:Y:S01]  /*0aa0*/  IADD3 RZ, P0, R9, R10, RZ ;  /* 0x0000000a09ff7210 */ /* 0x000fe20007f1e0ff */
[----:B------:R-:W-:-:S04]  /*0ab0*/  IMAD.MOV.U32 R12, RZ, RZ, R11 ;  /* 0x000000ffff0c7224 */ /* 0x000fc800078e000b */
[----:B------:R-:W-:-:S08]  /*0ac0*/  IMAD.WIDE.U32.X R8, R15, R25, R12, P0 ;  /* 0x000000190f087225 */ /* 0x000fd000000e040c */
.L_x_9:
[----:B------:R-:W0:Y:S01]  /*0ad0*/  LDC.64 R24, c[0x0][0x640] ;  /* 0x00019000ff187b82 */ /* 0x000e220000000a00 */
[-CC-:B------:R-:W-:Y:S01]  /*0ae0*/  SHF.R.U64 R41, R8, R0.reuse, R9.reuse ;  /* 0x0000000008297219 */ /* 0x180fe20000001209 */
[----:B------:R-:W-:Y:S01]  /*0af0*/  IMAD.MOV.U32 R8, RZ, RZ, R2 ;  /* 0x000000ffff087224 */ /* 0x000fe200078e0002 */
[----:B------:R-:W-:Y:S01]  /*0b00*/  SHF.R.U32.HI R0, RZ, R0, R9 ;  /* 0x00000000ff007219 */ /* 0x000fe20000011609 */
[----:B------:R-:W-:Y:S01]  /*0b10*/  IMAD R28, R7, R20, R4 ;  /* 0x00000014071c7224 */ /* 0x000fe200078e0204 */
[----:B------:R-:W-:Y:S01]  /*0b20*/  IADD3 R5, P0, RZ, -R41, RZ ;  /* 0x80000029ff057210 */ /* 0x000fe20007f1e0ff */
[----:B------:R-:W-:Y:S02]  /*0b30*/  IMAD.MOV.U32 R21, RZ, RZ, 0x1 ;  /* 0x00000001ff157424 */ /* 0x000fe400078e00ff */
[----:B------:R-:W1:Y:S02]  /*0b40*/  LDC R6, c[0x0][0x618] ;  /* 0x00018600ff067b82 */ /* 0x000e640000000800 */
[----:B------:R-:W-:-:S04]  /*0b50*/  IMAD.X R9, RZ, RZ, ~R0, P0 ;  /* 0x000000ffff097224 */ /* 0x000fc800000e0e00 */
[-C--:B------:R-:W-:Y:S02]  /*0b60*/  IMAD R0, R9, R26.reuse, RZ ;  /* 0x0000001a09007224 */ /* 0x080fe400078e02ff */
[----:B------:R-:W2:Y:S01]  /*0b70*/  LDC R11, c[0x0][0x608] ;  /* 0x00018200ff0b7b82 */ /* 0x000ea20000000800 */
[----:B------:R-:W-:Y:S02]  /*0b80*/  IMAD.MOV.U32 R9, RZ, RZ, R17 ;  /* 0x000000ffff097224 */ /* 0x000fe400078e0011 */
[----:B------:R-:W-:-:S05]  /*0b90*/  IMAD.WIDE.U32 R8, R5, R26, R8 ;  /* 0x0000001a05087225 */ /* 0x000fca00078e0008 */
[----:B------:R-:W3:Y:S01]  /*0ba0*/  LDC R12, c[0x0][0x658] ;  /* 0x00019600ff0c7b82 */ /* 0x000ee20000000800 */
[----:B------:R-:W-:Y:S01]  /*0bb0*/  IMAD R5, R5, R27, R0 ;  /* 0x0000001b05057224 */ /* 0x000fe200078e0200 */
[----:B0-----:R-:W-:-:S03]  /*0bc0*/  ISETP.NE.U32.AND P0, PT, R24, RZ, PT ;  /* 0x000000ff1800720c */ /* 0x001fc60003f05070 */
[----:B------:R-:W-:Y:S01]  /*0bd0*/  IMAD.IADD R5, R9, 0x1, R5 ;  /* 0x0000000109057824 */ /* 0x000fe200078e0205 */
[----:B------:R-:W-:Y:S01]  /*0be0*/  ISETP.NE.AND.EX P0, PT, R25, RZ, PT, P0 ;  /* 0x000000ff1900720c */ /* 0x000fe20003f05300 */
[----:B------:R-:W-:Y:S01]  /*0bf0*/  IMAD.MOV.U32 R9, RZ, RZ, -0x1 ;  /* 0xffffffffff097424 */ /* 0x000fe200078e00ff */
[----:B------:R-:W0:Y:S02]  /*0c00*/  LDC R15, c[0x0][0x600] ;  /* 0x00018000ff0f7b82 */ /* 0x000e240000000800 */
[-CC-:B-1----:R-:W-:Y:S02]  /*0c10*/  SHF.R.U64 R13, R8, R6.reuse, R5.reuse ;  /* 0x00000006080d7219 */ /* 0x182fe40000001205 */
[----:B------:R-:W-:-:S04]  /*0c20*/  SHF.R.U32.HI R0, RZ, R6, R5 ;  /* 0x00000006ff007219 */ /* 0x000fc80000011605 */
[----:B------:R-:W1:Y:S01]  /*0c30*/  LDC R14, c[0x0][0x648] ;  /* 0x00019200ff0e7b82 */ /* 0x000e620000000800 */
[-CC-:B--2---:R-:W-:Y:S02]  /*0c40*/  SHF.R.U64 R29, R13, R11.reuse, R0.reuse ;  /* 0x0000000b0d1d7219 */ /* 0x184fe40000001200 */
[----:B------:R-:W-:-:S05]  /*0c50*/  SHF.R.U32.HI R5, RZ, R11, R0 ;  /* 0x0000000bff057219 */ /* 0x000fca0000011600 */
[----:B------:R-:W2:Y:S01]  /*0c60*/  LDC R26, c[0x0][0x638] ;  /* 0x00018e00ff1a7b82 */ /* 0x000ea20000000800 */
[-CC-:B---3--:R-:W-:Y:S02]  /*0c70*/  SHF.R.U64 R20, R29, R12.reuse, R5.reuse ;  /* 0x0000000c1d147219 */ /* 0x188fe40000001205 */
[-C--:B------:R-:W-:Y:S02]  /*0c80*/  SHF.L.U32 R0, R9, R12.reuse, RZ ;  /* 0x0000000c09007219 */ /* 0x080fe400000006ff */
[----:B------:R-:W-:Y:S01]  /*0c90*/  SHF.R.U32.HI R5, RZ, R12, R5 ;  /* 0x0000000cff057219 */ /* 0x000fe20000011605 */
[----:B------:R-:W-:Y:S01]  /*0ca0*/  IMAD.MOV.U32 R4, RZ, RZ, R20 ;  /* 0x000000ffff047224 */ /* 0x000fe200078e0014 */
[----:B------:R-:W-:Y:S01]  /*0cb0*/  LOP3.LUT R10, RZ, R0, RZ, 0x33, !PT ;  /* 0x00000000ff0a7212 */ /* 0x000fe200078e33ff */
[----:B------:R-:W3:Y:S01]  /*0cc0*/  LDC R27, c[0x0][0x610] ;  /* 0x00018400ff1b7b82 */ /* 0x000ee20000000800 */
[----:B------:R-:W-:Y:S05]  /*0cd0*/  @!P0 BRA `(.L_x_10) ;  /* 0x0000000000288947 */ /* 0x000fea0003800000 */
[----:B------:R-:W4:Y:S02]  /*0ce0*/  LDC R9, c[0x0][0x64c] ;  /* 0x00019300ff097b82 */ /* 0x000f240000000800 */
[----:B----4-:R-:W-:-:S05]  /*0cf0*/  IADD3 R9, P0, R20, R9, RZ ;  /* 0x0000000914097210 */ /* 0x010fca0007f1e0ff */
        /* <DEDUP_REMOVED lines=8> */
.L_x_10:
[----:B-1----:R-:W-:Y:S01]  /*0d80*/  SHF.R.U64 R4, R4, R14, R5 ;  /* 0x0000000e04047219 */ /* 0x002fe20000001205 */
[----:B0-----:R-:W-:Y:S01]  /*0d90*/  VIADD R6, R15, 0xffffffff ;  /* 0xffffffff0f067836 */ /* 0x001fe20000000000 */
[----:B------:R-:W-:Y:S02]  /*0da0*/  SHF.L.U32 R0, R21, R12, RZ ;  /* 0x0000000c15007219 */ /* 0x000fe400000006ff */
[----:B------:R-:W-:Y:S01]  /*0db0*/  LOP3.LUT R5, R29, R10, RZ, 0xc0, !PT ;  /* 0x0000000a1d057212 */ /* 0x000fe200078ec0ff */
[----:B------:R-:W-:Y:S01]  /*0dc0*/  IMAD.MOV R7, RZ, RZ, -R4 ;  /* 0x000000ffff077224 */ /* 0x000fe200078e0a04 */
[----:B------:R-:W-:Y:S02]  /*0dd0*/  SEL R3, R3, R28, !P1 ;  /* 0x0000001c03037207 */ /* 0x000fe40004800000 */
[----:B------:R-:W-:Y:S01]  /*0de0*/  LOP3.LUT R6, R13, R6, RZ, 0xc0, !PT ;  /* 0x000000060d067212 */ /* 0x000fe200078ec0ff */
[----:B------:R-:W-:Y:S02]  /*0df0*/  IMAD R4, R0, R4, R5 ;  /* 0x0000000400047224 */ /* 0x000fe400078e0205 */
[----:B--2---:R-:W-:-:S02]  /*0e00*/  IMAD R0, R7, R26, R20 ;  /* 0x0000001a07007224 */ /* 0x004fc400078e0214 */
[----:B---3--:R-:W-:Y:S02]  /*0e10*/  IMAD R3, R4, R27, R3 ;  /* 0x0000001b04037224 */ /* 0x008fe400078e0203 */
[----:B------:R-:W-:Y:S02]  /*0e20*/  IMAD.MOV.U32 R5, RZ, RZ, 0x1 ;  /* 0x00000001ff057424 */ /* 0x000fe400078e00ff */
[----:B------:R-:W-:-:S03]  /*0e30*/  IMAD R4, R0, R15, R6 ;  /* 0x0000000f00047224 */ /* 0x000fc600078e0206 */
[----:B------:R-:W-:Y:S02]  /*0e40*/  PRMT R0, R5, 0x7610, R0 ;  /* 0x0000761005007816 */ /* 0x000fe40000000000 */
[----:B------:R-:W-:Y:S02]  /*0e50*/  SEL R44, R4, R3, !P1 ;  /* 0x00000003042c7207 */ /* 0x000fe40004800000 */
[----:B------:R-:W-:-:S07]  /*0e60*/  SEL R45, R3, R4, !P1 ;  /* 0x00000004032d7207 */ /* 0x000fce0004800000 */
.L_x_8:
[----:B------:R-:W-:-:S08]  /*0e70*/  NOP ;  /* 0x0000000000007918 */ /* 0x000fd00000000000 */
[----:B------:R-:W0:Y:S02]  /*0e80*/  USETMAXREG.TRY_ALLOC.CTAPOOL UP0, 0xe8 ;  /* 0x000000e8000079c8 */ /* 0x000e240008000600 */
[----:B0-----:R-:W-:-:S13]  /*0e90*/  PLOP3.LUT P0, PT, PT, PT, UP0, 0x80, 0x0 ;  /* 0x000000000000781c */ /* 0x001fda0003f0f008 */
[----:B------:R-:W-:Y:S05]  /*0ea0*/  @!P0 BRA `(.L_x_8) ;  /* 0xfffffffc00f08947 */ /* 0x000fea000383ffff */
[----:B------:R-:W-:Y:S01]  /*0eb0*/  ULDC.64 UR4, c[0x0][0x598] ;  /* 0x0001660000047ab9 */ /* 0x000fe20000000a00 */
[----:B------:R-:W-:Y:S01]  /*0ec0*/  ULDC.64 UR36, c[0x0][0x208] ;  /* 0x0000820000247ab9 */ /* 0x000fe20000000a00 */
[----:B------:R-:W-:-:S04]  /*0ed0*/  ISETP.NE.U32.AND P0, PT, RZ, UR4, PT ;  /* 0x00000004ff007c0c */ /* 0x000fc8000bf05070 */
[----:B------:R-:W-:-:S13]  /*0ee0*/  ISETP.NE.AND.EX P0, PT, RZ, UR5, PT, P0 ;  /* 0x00000005ff007c0c */ /* 0x000fda000bf05300 */
[----:B------:R-:W-:Y:S05]  /*0ef0*/  @!P0 BRA `(.L_x_11) ;  /* 0x00000000001c8947 */ /* 0x000fea0003800000 */
[----:B------:R-:W0:Y:S02]  /*0f00*/  LDC.64 R4, c[0x0][0x598] ;  /* 0x00016600ff047b82 */ /* 0x000e240000000a00 */
[----:B0-----:R-:W2:Y:S02]  /*0f10*/  LDG.E.64 R4, desc[UR36][R4.64] ;  /* 0x0000002404047981 */ /* 0x001ea4000c1e1b00 */
[----:B--2---:R-:W-:-:S04]  /*0f20*/  ISETP.NE.U32.AND P0, PT, R4, RZ, PT ;  /* 0x000000ff0400720c */ /* 0x004fc80003f05070 */
[----:B------:R-:W-:-:S13]  /*0f30*/  ISETP.NE.AND.EX P0, PT, R5, RZ, PT, P0 ;  /* 0x000000ff0500720c */ /* 0x000fda0003f05300 */
[----:B------:R-:W-:Y:S05]  /*0f40*/  @!P0 BRA `(.L_x_11) ;  /* 0x0000000000088947 */ /* 0x000fea0003800000 */
[----:B------:R0:W5:Y:S01]  /*0f50*/  LD.E R40, desc[UR36][R4.64] ;  /* 0x0000002404287980 */ /* 0x000162000c101900 */
[----:B------:R-:W-:Y:S05]  /*0f60*/  BRA `(.L_x_12) ;  /* 0x0000000000247947 */ /* 0x000fea0003800000 */
.L_x_11:
[----:B------:R-:W-:Y:S02]  /*0f70*/  ULDC.64 UR4, c[0x0][0x588] ;  /* 0x0001620000047ab9 */ /* 0x000fe40000000a00 */
[----:B------:R-:W-:-:S04]  /*0f80*/  ISETP.NE.U32.AND P0, PT, RZ, UR4, PT ;  /* 0x00000004ff007c0c */ /* 0x000fc8000bf05070 */
[----:B------:R-:W-:-:S13]  /*0f90*/  ISETP.NE.AND.EX P0, PT, RZ, UR5, PT, P0 ;  /* 0x00000005ff007c0c */ /* 0x000fda000bf05300 */
[----:B------:R-:W-:Y:S05]  /*0fa0*/  @!P0 BRA `(.L_x_13) ;  /* 0x00000000000c8947 */ /* 0x000fea0003800000 */
[----:B------:R-:W0:Y:S02]  /*0fb0*/  LDC.64 R4, c[0x0][0x588] ;  /* 0x00016200ff047b82 */ /* 0x000e240000000a00 */
[----:B0-----:R1:W5:Y:S01]  /*0fc0*/  LDG.E R40, desc[UR36][R4.64] ;  /* 0x0000002404287981 */ /* 0x001362000c1e1900 */
[----:B------:R-:W-:Y:S05]  /*0fd0*/  BRA `(.L_x_12) ;  /* 0x0000000000087947 */ /* 0x000fea0003800000 */
.L_x_13:
[----:B------:R-:W-:Y:S02]  /*0fe0*/  ULDC UR4, c[0x0][0x580] ;  /* 0x0001600000047ab9 */ /* 0x000fe40000000800 */
[----:B------:R-:W-:-:S07]  /*0ff0*/  IMAD.U32 R40, RZ, RZ, UR4 ;  /* 0x00000004ff287e24 */ /* 0x000fce000f8e00ff */
.L_x_12:
[----:B------:R-:W-:Y:S02]  /*1000*/  ULDC.64 UR4, c[0x0][0x5a0] ;  /* 0x0001680000047ab9 */ /* 0x000fe40000000a00 */
[----:B------:R-:W-:-:S04]  /*1010*/  ISETP.NE.U32.AND P0, PT, RZ, UR4, PT ;  /* 0x00000004ff007c0c */ /* 0x000fc8000bf05070 */
[----:B------:R-:W-:-:S13]  /*1020*/  ISETP.NE.AND.EX P0, PT, RZ, UR5, PT, P0 ;  /* 0x00000005ff007c0c */ /* 0x000fda000bf05300 */
[----:B------:R-:W-:Y:S05]  /*1030*/  @!P0 BRA `(.L_x_14) ;  /* 0x00000000001c8947 */ /* 0x000fea0003800000 */
[----:B01----:R-:W0:Y:S02]  /*1040*/  LDC.64 R4, c[0x0][0x5a0] ;  /* 0x00016800ff047b82 */ /* 0x003e240000000a00 */
[----:B0-----:R-:W2:Y:S02]  /*1050*/  LDG.E.64 R4, desc[UR36][R4.64] ;  /* 0x0000002404047981 */ /* 0x001ea4000c1e1b00 */
[----:B--2---:R-:W-:-:S04]  /*1060*/  ISETP.NE.U32.AND P0, PT, R4, RZ, PT ;  /* 0x000000ff0400720c */ /* 0x004fc80003f05070 */
[----:B------:R-:W-:-:S13]  /*1070*/  ISETP.NE.AND.EX P0, PT, R5, RZ, PT, P0 ;  /* 0x000000ff0500720c */ /* 0x000fda0003f05300 */
[----:B------:R-:W-:Y:S05]  /*1080*/  @!P0 BRA `(.L_x_14) ;  /* 0x0000000000088947 */ /* 0x000fea0003800000 */
[----:B------:R0:W5:Y:S01]  /*1090*/  LD.E R42, desc[UR36][R4.64] ;  /* 0x00000024042a7980 */ /* 0x000162000c101900 */
[----:B------:R-:W-:Y:S05]  /*10a0*/  BRA `(.L_x_15) ;  /* 0x0000000000247947 */ /* 0x000fea0003800000 */
.L_x_14:
[----:B------:R-:W-:Y:S02]  /*10b0*/  ULDC.64 UR4, c[0x0][0x590] ;  /* 0x0001640000047ab9 */ /* 0x000fe40000000a00 */
[----:B------:R-:W-:-:S04]  /*10c0*/  ISETP.NE.U32.AND P0, PT, RZ, UR4, PT ;  /* 0x00000004ff007c0c */ /* 0x000fc8000bf05070 */
[----:B------:R-:W-:-:S13]  /*10d0*/  ISETP.NE.AND.EX P0, PT, RZ, UR5, PT, P0 ;  /* 0x00000005ff007c0c */ /* 0x000fda000bf05300 */
[----:B------:R-:W-:Y:S05]  /*10e0*/  @!P0 BRA `(.L_x_16) ;  /* 0x00000000000c8947 */ /* 0x000fea0003800000 */
[----:B------:R-:W2:Y:S02]  /*10f0*/  LDC.64 R42, c[0x0][0x590] ;  /* 0x00016400ff2a7b82 */ /* 0x000ea40000000a00 */
[----:B--2---:R2:W5:Y:S01]  /*1100*/  LDG.E R42, desc[UR36][R42.64] ;  /* 0x000000242a2a7981 */ /* 0x004562000c1e1900 */
[----:B------:R-:W-:Y:S05]  /*1110*/  BRA `(.L_x_15) ;  /* 0x0000000000087947 */ /* 0x000fea0003800000 */
.L_x_16:
[----:B------:R-:W-:Y:S02]  /*1120*/  ULDC UR4, c[0x0][0x584] ;  /* 0x0001610000047ab9 */ /* 0x000fe40000000800 */
[----:B------:R-:W-:-:S07]  /*1130*/  IMAD.U32 R42, RZ, RZ, UR4 ;  /* 0x00000004ff2a7e24 */ /* 0x000fce000f8e00ff */
.L_x_15:
[----:B------:R-:W-:-:S13]  /*1140*/  LOP3.LUT P0, RZ, R0, 0xff, RZ, 0xc0, !PT ;  /* 0x000000ff00ff7812 */ /* 0x000fda000780c0ff */
[----:B------:R-:W-:Y:S05]  /*1150*/  @!P0 EXIT ;  /* 0x000000000000894d */ /* 0x000fea0003800000 */
[----:B------:R-:W-:Y:S01]  /*1160*/  ULDC UR4, c[0x0][0x28c] ;  /* 0x0000a30000047ab9 */ /* 0x000fe20000000800 */
[----:B--2---:R-:W-:Y:S01]  /*1170*/  LOP3.LUT R43, R19, 0x1, RZ, 0xfc, !PT ;  /* 0x00000001132b7812 */ /* 0x004fe200078efcff */
[----:B------:R-:W-:Y:S01]  /*1180*/  UIADD3 UR4, UR4, 0xff, URZ ;  /* 0x000000ff04047890 */ /* 0x000fe2000fffe03f */
[----:B------:R-:W-:Y:S01]  /*1190*/  UMOV UR38, URZ ;  /* 0x0000003f00267c82 */ /* 0x000fe20008000000 */
[----:B------:R-:W-:Y:S02]  /*11a0*/  UMOV UR39, URZ ;  /* 0x0000003f00277c82 */ /* 0x000fe40008000000 */
[----:B------:R-:W-:-:S04]  /*11b0*/  USHF.R.S32.HI UR5, URZ, 0x1f, UR4 ;  /* 0x0000001f3f057899 */ /* 0x000fc80008011404 */
[----:B------:R-:W-:-:S04]  /*11c0*/  ULEA.HI UR5, UR5, UR4, URZ, 0x8 ;  /* 0x0000000405057291 */ /* 0x000fc8000f8f403f */
[----:B------:R-:W-:-:S12]  /*11d0*/  USHF.R.S32.HI UR40, URZ, 0x8, UR5 ;  /* 0x000000083f287899 */ /* 0x000fd80008011405 */
.L_x_64:
[----:B------:R-:W-:Y:S01]  /*11e0*/  LOP3.LUT R0, R18, 0x80, RZ, 0xc0, !PT ;  /* 0x0000008012007812 */ /* 0x000fe200078ec0ff */
[----:B--2---:R-:W2:Y:S01]  /*11f0*/  S2UR UR7, SR_CgaCtaId ;  /* 0x00000000000779c3 */ /* 0x004ea20000008800 */
[----:B------:R-:W-:Y:S02]  /*1200*/  UMOV UR6, 0x400 ;  /* 0x0000040000067882 */ /* 0x000fe40000000000 */
[----:B------:R-:W-:-:S06]  /*1210*/  SHF.R.U32.HI R0, RZ, 0x7, R0 ;  /* 0x00000007ff007819 */ /* 0x000fcc0000011600 */
[----:B---3--:R-:W3:Y:S01]  /*1220*/  SHFL.IDX PT, R0, R0, RZ, 0x1f ;  /* 0x00001fff00007589 */ /* 0x008ee200000e0000 */
[----:B--2---:R-:W-:Y:S01]  /*1230*/  ULEA UR6, UR7, UR6, 0x18 ;  /* 0x0000000607067291 */ /* 0x004fe2000f8ec03f */
[----:B---3--:R-:W-:-:S13]  /*1240*/  R2UR UR4, R0 ;  /* 0x00000000000472ca */ /* 0x008fda00000e0000 */
[----:B------:R-:W-:-:S04]  /*1250*/  ULEA.HI UR5, UR4, UR4, URZ, 0x1 ;  /* 0x0000000404057291 */ /* 0x000fc8000f8f083f */
[----:B------:R-:W-:-:S04]  /*1260*/  ULOP3.LUT UR5, UR5, 0x7fffe, URZ, 0xc0, !UPT ;  /* 0x0007fffe05057892 */ /* 0x000fc8000f8ec03f */
[----:B------:R-:W-:-:S03]  /*1270*/  UIADD3 UR5, UR4, -UR5, URZ ;  /* 0x8000000504057290 */ /* 0x000fc6000fffe03f */
[----:B------:R-:W-:Y:S01]  /*1280*/  ULDC UR4, c[0x0][0x28c] ;  /* 0x0000a30000047ab9 */ /* 0x000fe20000000800 */
[----:B------:R-:W-:Y:S01]  /*1290*/  ULEA UR5, UR5, UR6, 0xd ;  /* 0x0000000605057291 */ /* 0x000fe2000f8e683f */
[----:B------:R-:W-:-:S03]  /*12a0*/  ISETP.LT.AND P0, PT, RZ, UR4, PT ;  /* 0x00000004ff007c0c */ /* 0x000fc6000bf01270 */
[----:B------:R-:W-:-:S04]  /*12b0*/  UIADD3 UR5, UR5, 0x100, URZ ;  /* 0x0000010005057890 */ /* 0x000fc8000fffe03f */
[----:B------:R-:W-:-:S04]  /*12c0*/  USHF.R.U32.HI UR5, URZ, 0x4, UR5 ;  /* 0x000000043f057899 */ /* 0x000fc80008011605 */
[----:B------:R-:W-:Y:S02]  /*12d0*/  ULOP3.LUT UR41, UR5, 0x3fff, URZ, 0xc0, !UPT ;  /* 0x00003fff05297892 */ /* 0x000fe4000f8ec03f */
[----:B----45:R-:W-:Y:S10]  /*12e0*/  @P0 BRA `(.L_x_17) ;  /* 0x0000000000400947 */ /* 0x030ff40003800000 */
[----:B------:R-:W-:Y:S01]  /*12f0*/  MOV R0, 0x0 ;  /* 0x0000000000007802 */ /* 0x000fe20000000f00 */
[----:B------:R-:W-:Y:S01]  /*1300*/  ULDC.64 UR4, c[0x4][0x68] ;  /* 0x01001a0000047ab9 */ /* 0x000fe20000000a00 */
[----:B------:R-:W-:Y:S01]  /*1310*/  ULDC.64 UR6, c[0x4][0x8] ;  /* 0x0100020000067ab9 */ /* 0x000fe20000000a00 */
[----:B01----:R-:W-:Y:S01]  /*1320*/  IMAD.U32 R4, RZ, RZ, UR4 ;  /* 0x00000004ff047e24 */ /* 0x003fe2000f8e00ff */
[----:B------:R0:W1:Y:S01]  /*1330*/  LDC.64 R14, c[0x4][R0] ;  /* 0x01000000000e7b82 */ /* 0x0000620000000a00 */
[----:B------:R-:W-:Y:S01]  /*1340*/  IMAD.U32 R5, RZ, RZ, UR5 ;  /* 0x00000005ff057e24 */ /* 0x000fe2000f8e00ff */
[----:B------:R-:W-:Y:S01]  /*1350*/  ULDC.64 UR4, c[0x4][0x70] ;  /* 0x01001c0000047ab9 */ /* 0x000fe20000000a00 */
[----:B------:R-:W-:Y:S02]  /*1360*/  IMAD.U32 R10, RZ, RZ, UR6 ;  /* 0x00000006ff0a7e24 */ /* 0x000fe4000f8e00ff */
[----:B------:R-:W-:Y:S02]  /*1370*/  IMAD.U32 R6, RZ, RZ, UR4 ;  /* 0x00000004ff067e24 */ /* 0x000fe4000f8e00ff */
[----:B------:R-:W-:-:S02]  /*1380*/  IMAD.U32 R7, RZ, RZ, UR5 ;  /* 0x00000005ff077e24 */ /* 0x000fc4000f8e00ff */
[----:B------:R-:W-:Y:S02]  /*1390*/  IMAD.U32 R11, RZ, RZ, UR7 ;  /* 0x00000007ff0b7e24 */ /* 0x000fe4000f8e00ff */
[----:B------:R-:W-:Y:S02]  /*13a0*/  IMAD.MOV.U32 R8, RZ, RZ, 0x1e1 ;  /* 0x000001e1ff087424 */ /* 0x000fe400078e00ff */
[----:B------:R-:W-:Y:S02]  /*13b0*/  IMAD.MOV.U32 R12, RZ, RZ, 0x1 ;  /* 0x00000001ff0c7424 */ /* 0x000fe400078e00ff */
[----:B0-----:R-:W-:-:S07]  /*13c0*/  IMAD.MOV.U32 R13, RZ, RZ, RZ ;  /* 0x000000ffff0d7224 */ /* 0x001fce00078e00ff */
[----:B------:R-:W-:-:S07]  /*13d0*/  LEPC R20, `(.L_x_17) ;  /* 0x000000001014794e */ /* 0x000fce0000000000 */
[----:B-1---5:R-:W-:Y:S05]  /*13e0*/  CALL.ABS.NOINC R14 ;  /* 0x000000000e007343 */ /* 0x022fea0003c00000 */
.L_x_17:
[----:B------:R-:W-:-:S13]  /*13f0*/  ISETP.NE.AND P0, PT, R43, 0x3, PT ;  /* 0x000000032b00780c */ /* 0x000fda0003f05270 */
[----:B------:R-:W-:Y:S05]  /*1400*/  @!P0 BRA `(.L_x_18) ;  /* 0x0000000000048947 */ /* 0x000fea0003800000 */
[----:B------:R-:W-:Y:S01]  /*1410*/  BPT.TRAP 0x1 ;  /* 0x000000040000795c */ /* 0x000fe20000300000 */
.L_x_18:
[----:B------:R-:W2:Y:S01]  /*1420*/  S2UR UR5, SR_CgaCtaId ;  /* 0x00000000000579c3 */ /* 0x000ea20000008800 */
[----:B------:R-:W-:Y:S01]  /*1430*/  UMOV UR4, 0x400 ;  /* 0x0000040000047882 */ /* 0x000fe20000000000 */
[----:B------:R-:W-:Y:S02]  /*1440*/  IMAD.U32 R0, RZ, RZ, UR38 ;  /* 0x00000026ff007e24 */ /* 0x000fe4000f8e00ff */
[----:B------:R-:W-:-:S03]  /*1450*/  IMAD.U32 R3, RZ, RZ, UR39 ;  /* 0x00000027ff037e24 */ /* 0x000fc6000f8e00ff */
[----:B------:R-:W-:Y:S01]  /*1460*/  SHF.L.U32 R0, R0, 0x1f, RZ ;  /* 0x0000001f00007819 */ /* 0x000fe200000006ff */
[----:B--2---:R-:W-:-:S06]  /*1470*/  ULEA UR4, UR5, UR4, 0x18 ;  /* 0x0000000405047291 */ /* 0x004fcc000f8ec03f */
[----:B------:R-:W-:-:S04]  /*1480*/  IMAD.U32 R6, RZ, RZ, UR4 ;  /* 0x00000004ff067e24 */ /* 0x000fc8000f8e00ff */
[----:B------:R-:W-:-:S04]  /*1490*/  IMAD R3, R3, 0x8, R6 ;  /* 0x0000000803037824 */ /* 0x000fc800078e0206 */
[----:B------:R2:W3:Y:S01]  /*14a0*/  SYNCS.PHASECHK.TRANS64.TRYWAIT P1, [R3+URZ], R0 ;  /* 0x00000000030075a7 */ /* 0x0004e2000802017f */
[----:B------:R-:W-:Y:S05]  /*14b0*/  @!P0 BRA `(.L_x_19) ;  /* 0x0000000000048947 */ /* 0x000fea0003800000 */
[----:B------:R-:W-:Y:S01]  /*14c0*/  BPT.TRAP 0x1 ;  /* 0x000000040000795c */ /* 0x000fe20000300000 */
.L_x_19:
[----:B---3--:R-:W-:Y:S05]  /*14d0*/  @P1 BRA `(.L_x_20) ;  /* 0x0000000000081947 */ /* 0x008fea0003800000 */
[----:B------:R-:W3:Y:S02]  /*14e0*/  SYNCS.PHASECHK.TRANS64.TRYWAIT P1, [R3+URZ], R0 ;  /* 0x00000000030075a7 */ /* 0x000ee4000802017f */
[----:B---3--:R-:W-:Y:S05]  /*14f0*/  @!P1 BRA `(.L_x_21) ;  /* 0x0000005400389947 */ /* 0x008fea0003800000 */
.L_x_20:
[----:B------:R-:W-:-:S04]  /*1500*/  UISETP.LT.AND UP0, UPT, UR40, 0x1, UPT ;  /* 0x000000012800788c */ /* 0x000fc8000bf01270 */
[----:B------:R-:W-:-:S06]  /*1510*/  USEL UR4, UR40, 0x1, UP0 ;  /* 0x0000000128047887 */ /* 0x000fcc0008000000 */
[----:B--23--:R-:W-:Y:S01]  /*1520*/  IMAD.U32 R0, RZ, RZ, UR4 ;  /* 0x00000004ff007e24 */ /* 0x00cfe2000f8e00ff */
[----:B------:R-:W-:Y:S05]  /*1530*/  WARPSYNC.ALL ;  /* 0x0000000000007948 */ /* 0x000fea0003800000 */
[----:B------:R-:W-:-:S04]  /*1540*/  IADD3 R0, -R0, UR40, RZ ;  /* 0x0000002800007c10 */ /* 0x000fc8000fffe1ff */
[----:B------:R-:W-:Y:S02]  /*1550*/  ISETP.GE.AND P1, PT, R0, 0x1, PT ;  /* 0x000000010000780c */ /* 0x000fe40003f26270 */
[----:B------:R-:W-:Y:S01]  /*1560*/  R2UR UR4, R6 ;  /* 0x00000000060472ca */ /* 0x000fe200000e0000 */
[----:B------:R-:W-:Y:S01]  /*1570*/  WARPGROUP.ARRIVE ;  /* 0x00000000000079c5 */ /* 0x000fe20000000000 */
[----:B------:R-:W-:Y:S01]  /*1580*/  UMOV UR9, 0x40000040 ;  /* 0x4000004000097882 */ /* 0x000fe20000000000 */
[----:B------:R-:W-:Y:S01]  /*1590*/  UMOV UR11, 0x40000040 ;  /* 0x40000040000b7882 */ /* 0x000fe20000000000 */
[----:B------:R-:W-:Y:S01]  /*15a0*/  UMOV UR13, 0x40000040 ;  /* 0x40000040000d7882 */ /* 0x000fe20000000000 */
[----:B------:R-:W-:-:S08]  /*15b0*/  UMOV UR15, UR11 ;  /* 0x0000000b000f7c82 */ /* 0x000fd00008000000 */
[----:B------:R-:W-:-:S04]  /*15c0*/  UIADD3 UR4, UR4, 0x30100, URZ ;  /* 0x0003010004047890 */ /* 0x000fc8000fffe03f */
[----:B------:R-:W-:-:S04]  /*15d0*/  USHF.R.U32.HI UR4, URZ, 0x4, UR4 ;  /* 0x000000043f047899 */ /* 0x000fc80008011604 */
[----:B------:R-:W-:Y:S02]  /*15e0*/  ULOP3.LUT UR5, UR4, 0x3fff, URZ, 0xc0, !UPT ;  /* 0x00003fff04057892 */ /* 0x000fe4000f8ec03f */
[----:B------:R-:W-:Y:S02]  /*15f0*/  ULOP3.LUT UR4, UR41, 0x10000, URZ, 0xfc, !UPT ;  /* 0x0001000029047892 */ /* 0x000fe4000f8efc3f */
[----:B------:R-:W-:Y:S02]  /*1600*/  ULOP3.LUT UR5, UR5, 0x10000, URZ, 0xfc, !UPT ;  /* 0x0001000005057892 */ /* 0x000fe4000f8efc3f */
[----:B------:R-:W-:Y:S02]  /*1610*/  UIMAD UR8, UR39, 0x1800, UR4 ;  /* 0x00001800270878a4 */ /* 0x000fe4000f8e0204 */
[----:B------:R-:W-:Y:S02]  /*1620*/  ULEA UR6, UR39, UR5, 0x9 ;  /* 0x0000000527067291 */ /* 0x000fe4000f8e483f */
[----:B------:R-:W-:-:S02]  /*1630*/  UIADD3 UR12, UR8, 0x400, URZ ;  /* 0x00000400080c7890 */ /* 0x000fc4000fffe03f */
[----:B------:R-:W-:-:S03]  /*1640*/  UIADD3 UR7, UR8, 0x402, URZ ;  /* 0x0000040208077890 */ /* 0x000fc6000fffe03f */
[----:B------:R-:W-:Y:S02]  /*1650*/  UMOV UR10, UR6 ;  /* 0x00000006000a7c82 */ /* 0x000fe40008000000 */
[----:B------:R-:W-:Y:S01]  /*1660*/  HGMMA.64x16x16.F32.BF16 R32, gdesc[UR8], RZ, !UPT, gsb0 ;  /* 0x00200000082079f0 */ /* 0x000fe2000c0018ff */
[----:B------:R-:W-:Y:S01]  /*1670*/  UMOV UR14, UR10 ;  /* 0x0000000a000e7c82 */ /* 0x000fe20008000000 */
[----:B------:R-:W-:Y:S01]  /*1680*/  UIADD3 UR10, UR6, 0x186, URZ ;  /* 0x00000186060a7890 */ /* 0x000fe2000fffe03f */
[----:B------:R-:W-:Y:S01]  /*1690*/  UMOV UR9, 0x40000040 ;  /* 0x4000004000097882 */ /* 0x000fe20000000000 */
[----:B------:R-:W-:Y:S01]  /*16a0*/  UMOV UR11, 0x40000040 ;  /* 0x40000040000b7882 */ /* 0x000fe20000000000 */
[----:B------:R-:W-:Y:S02]  /*16b0*/  WARPGROUP.DEPBAR.LE gsb0, 0x0 ;  /* 0x00008000000079c5 */ /* 0x000fe40000010000 */
[----:B------:R-:W-:-:S06]  /*16c0*/  WARPGROUP.ARRIVE ;  /* 0x00000000000079c5 */ /* 0x000fcc0000000000 */
[----:B------:R-:W-:Y:S01]  /*16d0*/  HGMMA.64x16x16.F32.BF16 R24, gdesc[UR12], RZ, !UPT, gsb0 ;  /* 0x002000000c1879f0 */ /* 0x000fe2000c0018ff */
[----:B------:R-:W-:Y:S02]  /*16e0*/  UIADD3 UR12, UR8, 0x2, URZ ;  /* 0x00000002080c7890 */ /* 0x000fe4000fffe03f */
[----:B------:R-:W-:Y:S01]  /*16f0*/  UIADD3 UR14, UR6, 0x2, URZ ;  /* 0x00000002060e7890 */ /* 0x000fe2000fffe03f */
[----:B------:R-:W-:Y:S01]  /*1700*/  UMOV UR13, 0x40000040 ;  /* 0x40000040000d7882 */ /* 0x000fe20000000000 */
[----:B------:R-:W-:Y:S01]  /*1710*/  UMOV UR15, 0x40000040 ;  /* 0x40000040000f7882 */ /* 0x000fe20000000000 */
[----:B------:R-:W-:Y:S02]  /*1720*/  WARPGROUP.DEPBAR.LE gsb0, 0x0 ;  /* 0x00008000000079c5 */ /* 0x000fe40000010000 */
[----:B------:R-:W-:-:S06]  /*1730*/  WARPGROUP.ARRIVE ;  /* 0x00000000000079c5 */ /* 0x000fcc0000000000 */
[----:B------:R-:W-:Y:S01]  /*1740*/  HGMMA.64x16x16.F32.BF16 R32, gdesc[UR12], R32, gsb0 ;  /* 0x002000000c2079f0 */ /* 0x000fe20008001820 */
[----:B------:R-:W-:Y:S01]  /*1750*/  UMOV UR12, UR7 ;  /* 0x00000007000c7c82 */ /* 0x000fe20008000000 */
[----:B------:R-:W-:Y:S01]  /*1760*/  UMOV UR13, 0x40000040 ;  /* 0x40000040000d7882 */ /* 0x000fe20000000000 */
[----:B------:R-:W-:Y:S01]  /*1770*/  UIADD3 UR7, UR8, 0x404, URZ ;  /* 0x0000040408077890 */ /* 0x000fe2000fffe03f */
[----:B------:R-:W-:Y:S02]  /*1780*/  WARPGROUP.DEPBAR.LE gsb0, 0x0 ;  /* 0x00008000000079c5 */ /* 0x000fe40000010000 */
[----:B------:R-:W-:-:S06]  /*1790*/  WARPGROUP.ARRIVE ;  /* 0x00000000000079c5 */ /* 0x000fcc0000000000 */
[----:B------:R-:W-:Y:S01]  /*17a0*/  HGMMA.64x16x16.F32.BF16 R24, gdesc[UR12], R24, gsb0 ;  /* 0x002000000c1879f0 */ /* 0x000fe20008001818 */
        /* <DEDUP_REMOVED lines=160> */
[----:B------:R-:W-:Y:S01]  /*21b0*/  UIADD3 UR6, UR8, 0x1606, URZ ;  /* 0x0000160608067890 */ /* 0x000fe2000fffe03f */
[----:B------:R-:W-:Y:S02]  /*21c0*/  WARPGROUP.DEPBAR.LE gsb0, 0x0 ;  /* 0x00008000000079c5 */ /* 0x000fe40000010000 */
[----:B------:R-:W-:-:S06]  /*21d0*/  WARPGROUP.ARRIVE ;  /* 0x00000000000079c5 */ /* 0x000fcc0000000000 */
[----:B------:R-:W-:Y:S01]  /*21e0*/  HGMMA.64x16x16.F32.BF16 R32, gdesc[UR12], R32, gsb0 ;  /* 0x002000000c2079f0 */ /* 0x000fe20008001820 */
[----:B------:R-:W-:Y:S01]  /*21f0*/  UMOV UR12, UR7 ;  /* 0x00000007000c7c82 */ /* 0x000fe20008000000 */
[----:B------:R-:W-:Y:S01]  /*2200*/  UMOV UR13, 0x40000040 ;  /* 0x40000040000d7882 */ /* 0x000fe20000000000 */
[----:B------:R-:W-:-:S07]  /*2210*/  UIADD3 UR7, UR8, 0x1206, URZ ;  /* 0x0000120608077890 */ /* 0x000fce000fffe03f */
[----:B------:R-:W-:Y:S01]  /*2220*/  UMOV UR8, UR7 ;  /* 0x0000000700087c82 */ /* 0x000fe20008000000 */
[----:B------:R-:W-:Y:S02]  /*2230*/  WARPGROUP.DEPBAR.LE gsb0, 0x0 ;  /* 0x00008000000079c5 */ /* 0x000fe40000010000 */
[----:B------:R-:W-:-:S06]  /*2240*/  WARPGROUP.ARRIVE ;  /* 0x00000000000079c5 */ /* 0x000fcc0000000000 */
[----:B------:R-:W-:Y:S03]  /*2250*/  HGMMA.64x16x16.F32.BF16 R24, gdesc[UR12], R24, gsb0 ;  /* 0x002000000c1879f0 */ /* 0x000fe60008001818 */
[----:B------:R-:W-:Y:S02]  /*2260*/  WARPGROUP.DEPBAR.LE gsb0, 0x0 ;  /* 0x00008000000079c5 */ /* 0x000fe40000010000 */
[----:B------:R-:W-:-:S06]  /*2270*/  WARPGROUP.ARRIVE ;  /* 0x00000000000079c5 */ /* 0x000fcc0000000000 */
[----:B------:R-:W-:Y:S01]  /*2280*/  HGMMA.64x16x16.F32.BF16 R32, gdesc[UR8], R32, gsb0 ;  /* 0x00200000082079f0 */ /* 0x000fe20008001820 */
[----:B------:R-:W-:Y:S01]  /*2290*/  UMOV UR8, UR6 ;  /* 0x0000000600087c82 */ /* 0x000fe20008000000 */
[----:B------:R-:W-:Y:S01]  /*22a0*/  UMOV UR9, 0x40000040 ;  /* 0x4000004000097882 */ /* 0x000fe20000000000 */
[----:B------:R-:W-:Y:S02]  /*22b0*/  WARPGROUP.DEPBAR.LE gsb0, 0x0 ;  /* 0x00008000000079c5 */ /* 0x000fe40000010000 */
[----:B------:R-:W-:-:S06]  /*22c0*/  WARPGROUP.ARRIVE ;  /* 0x00000000000079c5 */ /* 0x000fcc0000000000 */
[----:B------:R-:W-:Y:S03]  /*22d0*/  HGMMA.64x16x16.F32.BF16 R24, gdesc[UR8], R24, gsb0 ;  /* 0x00200000081879f0 */ /* 0x000fe60008001818 */
[----:B------:R-:W-:Y:S02]  /*22e0*/  WARPGROUP.DEPBAR.LE gsb0, 0x0 ;  /* 0x00008000000079c5 */ /* 0x000fe40000010000 */
[----:B------:R-:W-:Y:S05]  /*22f0*/  @!P1 BRA `(.L_x_22) ;  /* 0x0000000c00f49947 */ /* 0x000fea0003800000 */
[----:B------:R-:W-:Y:S02]  /*2300*/  UIADD3 UR6, UR39, 0x1, URZ ;  /* 0x0000000127067890 */ /* 0x000fe4000fffe03f */
[----:B------:R-:W-:Y:S02]  /*2310*/  IMAD.U32 R3, RZ, RZ, UR39 ;  /* 0x00000027ff037e24 */ /* 0x000fe4000f8e00ff */
[----:B------:R-:W-:-:S04]  /*2320*/  UISETP.NE.AND UP0, UPT, UR6, 0x2, UPT ;  /* 0x000000020600788c */ /* 0x000fc8000bf05270 */
[----:B------:R-:W-:Y:S02]  /*2330*/  USEL UR7, URZ, 0x1, UP0 ;  /* 0x000000013f077887 */ /* 0x000fe40008000000 */
[----:B------:R-:W-:Y:S02]  /*2340*/  USEL UR6, UR6, URZ, UP0 ;  /* 0x0000003f06067287 */ /* 0x000fe40008000000 */
[----:B------:R-:W-:-:S06]  /*2350*/  ULOP3.LUT UR7, UR38, UR7, URZ, 0x3c, !UPT ;  /* 0x0000000726077292 */ /* 0x000fcc000f8e3c3f */
[----:B------:R-:W-:-:S07]  /*2360*/  IMAD.U32 R7, RZ, RZ, UR7 ;  /* 0x00000007ff077e24 */ /* 0x000fce000f8e00ff */
.L_x_29:
[----:B------:R-:W-:Y:S05]  /*2370*/  @!P0 BRA `(.L_x_23) ;  /* 0x0000000000048947 */ /* 0x000fea0003800000 */
[----:B------:R-:W-:Y:S01]  /*2380*/  BPT.TRAP 0x1 ;  /* 0x000000040000795c */ /* 0x000fe20000300000 */
.L_x_23:
[----:B------:R-:W2:Y:S01]  /*2390*/  S2UR UR8, SR_CgaCtaId ;  /* 0x00000000000879c3 */ /* 0x000ea20000008800 */
[----:B------:R-:W-:Y:S01]  /*23a0*/  UMOV UR7, 0x400 ;  /* 0x0000040000077882 */ /* 0x000fe20000000000 */
[----:B01----:R-:W-:Y:S01]  /*23b0*/  IMAD.U32 R5, RZ, RZ, UR6 ;  /* 0x00000006ff057e24 */ /* 0x003fe2000f8e00ff */
[----:B------:R-:W-:Y:S01]  /*23c0*/  SHF.L.U32 R4, R7, 0x1f, RZ ;  /* 0x0000001f07047819 */ /* 0x000fe200000006ff */
[----:B--2---:R-:W-:-:S06]  /*23d0*/  ULEA UR7, UR8, UR7, 0x18 ;  /* 0x0000000708077291 */ /* 0x004fcc000f8ec03f */
[----:B------:R-:W-:-:S04]  /*23e0*/  IMAD.U32 R6, RZ, RZ, UR7 ;  /* 0x00000007ff067e24 */ /* 0x000fc8000f8e00ff */
[----:B------:R-:W-:-:S04]  /*23f0*/  IMAD R5, R5, 0x8, R6 ;  /* 0x0000000805057824 */ /* 0x000fc800078e0206 */
[----:B------:R0:W1:Y:S01]  /*2400*/  SYNCS.PHASECHK.TRANS64.TRYWAIT P1, [R5+URZ], R4 ;  /* 0x00000004050075a7 */ /* 0x000062000802017f */
[----:B------:R-:W-:Y:S05]  /*2410*/  @!P0 BRA `(.L_x_24) ;  /* 0x0000000000048947 */ /* 0x000fea0003800000 */
[----:B------:R-:W-:Y:S01]  /*2420*/  BPT.TRAP 0x1 ;  /* 0x000000040000795c */ /* 0x000fe20000300000 */
.L_x_24:
[----:B-1----:R-:W-:Y:S05]  /*2430*/  @P1 BRA `(.L_x_25) ;  /* 0x0000000000081947 */ /* 0x002fea0003800000 */
[----:B------:R-:W1:Y:S02]  /*2440*/  SYNCS.PHASECHK.TRANS64.TRYWAIT P1, [R5+URZ], R4 ;  /* 0x00000004050075a7 */ /* 0x000e64000802017f */
[----:B-1----:R-:W-:Y:S05]  /*2450*/  @!P1 BRA `(.L_x_26) ;  /* 0x0000004400749947 */ /* 0x002fea0003800000 */
.L_x_25:
[----:B------:R-:W-:Y:S01]  /*2460*/  ULEA UR10, UR6, UR5, 0x9 ;  /* 0x00000005060a7291 */ /* 0x000fe2000f8e483f */
[----:B------:R-:W-:Y:S01]  /*2470*/  WARPGROUP.ARRIVE ;  /* 0x00000000000079c5 */ /* 0x000fe20000000000 */
[----:B------:R-:W-:Y:S01]  /*2480*/  UIMAD UR8, UR6, 0x1800, UR4 ;  /* 0x00001800060878a4 */ /* 0x000fe2000f8e0204 */
[----:B------:R-:W-:Y:S01]  /*2490*/  UMOV UR11, 0x40000040 ;  /* 0x40000040000b7882 */ /* 0x000fe20000000000 */
[----:B------:R-:W-:Y:S02]  /*24a0*/  UMOV UR9, 0x40000040 ;  /* 0x4000004000097882 */ /* 0x000fe40000000000 */
[----:B------:R-:W-:Y:S01]  /*24b0*/  UIADD3 UR12, UR8, 0x400, URZ ;  /* 0x00000400080c7890 */ /* 0x000fe2000fffe03f */
[----:B------:R-:W-:Y:S01]  /*24c0*/  UMOV UR14, UR10 ;  /* 0x0000000a000e7c82 */ /* 0x000fe20008000000 */
[----:B------:R-:W-:Y:S01]  /*24d0*/  UMOV UR15, UR11 ;  /* 0x0000000b000f7c82 */ /* 0x000fe20008000000 */
[----:B------:R-:W-:Y:S02]  /*24e0*/  UMOV UR13, 0x40000040 ;  /* 0x40000040000d7882 */ /* 0x000fe40000000000 */
[----:B------:R-:W-:Y:S01]  /*24f0*/  HGMMA.64x16x16.F32.BF16 R32, gdesc[UR8], R32, gsb0 ;  /* 0x00200000082079f0 */ /* 0x000fe20008001820 */
[----:B------:R-:W-:Y:S01]  /*2500*/  UIADD3 UR7, UR8, 0x402, URZ ;  /* 0x0000040208077890 */ /* 0x000fe2000fffe03f */
[----:B------:R-:W-:Y:S01]  /*2510*/  UMOV UR11, 0x40000040 ;  /* 0x40000040000b7882 */ /* 0x000fe20000000000 */
[----:B------:R-:W-:Y:S01]  /*2520*/  UMOV UR9, 0x40000040 ;  /* 0x4000004000097882 */ /* 0x000fe20000000000 */
[----:B------:R-:W-:-:S02]  /*2530*/  WARPGROUP.DEPBAR.LE gsb0, 0x0 ;  /* 0x00008000000079c5 */ /* 0x000fc40000010000 */
        /* <DEDUP_REMOVED lines=185> */
[----:B------:R-:W-:-:S03]  /*30d0*/  UIADD3 UR12, UR8, 0x1606, URZ ;  /* 0x00001606080c7890 */ /* 0x000fc6000fffe03f */
[----:B------:R-:W-:Y:S01]  /*30e0*/  UMOV UR8, UR7 ;  /* 0x0000000700087c82 */ /* 0x000fe20008000000 */
        /* <DEDUP_REMOVED lines=10> */
[----:B------:R-:W-:Y:S01]  /*3190*/  BPT.TRAP 0x1 ;  /* 0x000000040000795c */ /* 0x000fe20000300000 */
.L_x_27:
[----:B------:R-:W-:-:S13]  /*31a0*/  ISETP.NE.AND P1, PT, R23, RZ, PT ;  /* 0x000000ff1700720c */ /* 0x000fda0003f25270 */
[----:B01----:R-:W-:-:S04]  /*31b0*/  @P1 IMAD R4, R3, 0x8, R6 ;  /* 0x0000000803041824 */ /* 0x003fc800078e0206 */
[----:B------:R-:W-:-:S05]  /*31c0*/  @P1 VIADD R5, R4, 0x10 ;  /* 0x0000001004051836 */ /* 0x000fca0000000000 */
[----:B------:R-:W-:-:S04]  /*31d0*/  @P1 PRMT R5, R22, 0x654, R5 ;  /* 0x0000065416051816 */ /* 0x000fc80000000005 */
[----:B------:R0:W-:Y:S01]  /*31e0*/  @P1 SYNCS.ARRIVE.TRANS64.RED.A1T0 RZ, [R5+URZ], RZ ;  /* 0x000000ff05ff19a7 */ /* 0x0001e2000810043f */
[----:B------:R-:W-:-:S13]  /*31f0*/  ISETP.GT.U32.AND P1, PT, R19, 0x1, PT ;  /* 0x000000011300780c */ /* 0x000fda0003f24070 */
[----:B0-----:R-:W-:Y:S05]  /*3200*/  @P1 BRA `(.L_x_28) ;  /* 0x0000000000041947 */ /* 0x001fea0003800000 */
[----:B------:R-:W-:Y:S01]  /*3210*/  BPT.TRAP 0x1 ;  /* 0x000000040000795c */ /* 0x000fe20000300000 */
.L_x_28:
[----:B------:R-:W-:Y:S01]  /*3220*/  UIADD3 UR6, UR6, 0x1, URZ ;  /* 0x0000000106067890 */ /* 0x000fe2000fffe03f */
[C---:B------:R-:W-:Y:S01]  /*3230*/  ISETP.GT.AND P2, PT, R0.reuse, 0x1, PT ;  /* 0x000000010000780c */ /* 0x040fe20003f44270 */
[----:B------:R-:W-:Y:S02]  /*3240*/  VIADD R3, R3, 0x1 ;  /* 0x0000000103037836 */ /* 0x000fe40000000000 */
[----:B------:R-:W-:Y:S01]  /*3250*/  UISETP.NE.AND UP0, UPT, UR6, 0x2, UPT ;  /* 0x000000020600788c */ /* 0x000fe2000bf05270 */
[----:B------:R-:W-:Y:S02]  /*3260*/  VIADD R0, R0, 0xffffffff ;  /* 0xffffffff00007836 */ /* 0x000fe40000000000 */
[C---:B------:R-:W-:Y:S01]  /*3270*/  ISETP.NE.AND P1, PT, R3.reuse, 0x2, PT ;  /* 0x000000020300780c */ /* 0x040fe20003f25270 */
[----:B------:R-:W-:Y:S02]  /*3280*/  USEL UR7, URZ, 0x1, UP0 ;  /* 0x000000013f077887 */ /* 0x000fe40008000000 */
[----:B------:R-:W-:Y:S01]  /*3290*/  USEL UR6, UR6, URZ, UP0 ;  /* 0x0000003f06067287 */ /* 0x000fe20008000000 */
[----:B------:R-:W-:-:S03]  /*32a0*/  SEL R3, R3, RZ, P1 ;  /* 0x000000ff03037207 */ /* 0x000fc60000800000 */
[----:B------:R-:W-:Y:S01]  /*32b0*/  LOP3.LUT R7, R7, UR7, RZ, 0x3c, !PT ;  /* 0x0000000707077c12 */ /* 0x000fe2000f8e3cff */
[----:B------:R-:W-:Y:S07]  /*32c0*/  @P2 BRA `(.L_x_29) ;  /* 0xfffffff000282947 */ /* 0x000fee000383ffff */
.L_x_22:
[----:B------:R-:W2:Y:S02]  /*32d0*/  LDC R0, c[0x0][0x28c] ;  /* 0x0000a300ff007b82 */ /* 0x000ea40000000800 */
[----:B--2---:R-:W-:-:S13]  /*32e0*/  ISETP.GE.AND P1, PT, R0, 0x1, PT ;  /* 0x000000010000780c */ /* 0x004fda0003f26270 */
[----:B------:R-:W-:Y:S05]  /*32f0*/  @!P1 BRA `(.L_x_30) ;  /* 0x0000000000409947 */ /* 0x000fea0003800000 */
[----:B------:R-:W-:Y:S05]  /*3300*/  @!P0 BRA `(.L_x_31) ;  /* 0x0000000000048947 */ /* 0x000fea0003800000 */
[----:B------:R-:W-:Y:S01]  /*3310*/  BPT.TRAP 0x1 ;  /* 0x000000040000795c */ /* 0x000fe20000300000 */
.L_x_31:
[----:B------:R-:W-:Y:S01]  /*3320*/  ISETP.NE.AND P0, PT, R23, RZ, PT ;  /* 0x000000ff1700720c */ /* 0x000fe20003f05270 */
[----:B------:R-:W-:-:S12]  /*3330*/  UISETP.LT.AND UP1, UPT, UR40, 0x1, UPT ;  /* 0x000000012800788c */ /* 0x000fd8000bf21270 */
[----:B------:R-:W-:-:S05]  /*3340*/  VOTEU.ANY UP0, P0 ;  /* 0x00000000003f7886 */ /* 0x000fca0000000100 */
[----:B------:R-:W-:-:S04]  /*3350*/  @UP0 USEL UR4, UR40, 0x1, UP1 ;  /* 0x0000000128040887 */ /* 0x000fc80008800000 */
[----:B------:R-:W-:-:S06]  /*3360*/  @UP0 UIADD3 UR4, UR39, UR40, -UR4 ;  /* 0x0000002827040290 */ /* 0x000fcc000fffe804 */
[----:B------:R-:W-:-:S04]  /*3370*/  IMAD.U32 R0, RZ, RZ, UR4 ;  /* 0x00000004ff007e24 */ /* 0x000fc8000f8e00ff */
[----:B------:R-:W-:-:S05]  /*3380*/  @P0 IMAD.SHL.U32 R0, R0, 0x8, RZ ;  /* 0x0000000800000824 */ /* 0x000fca00078e00ff */
[----:B------:R-:W-:-:S04]  /*3390*/  @P0 LOP3.LUT R0, R0, 0x8, RZ, 0xc0, !PT ;  /* 0x0000000800000812 */ /* 0x000fc800078ec0ff */
[----:B------:R-:W-:-:S04]  /*33a0*/  @P0 IADD3 R3, R6, 0x10, R0 ;  /* 0x0000001006030810 */ /* 0x000fc80007ffe000 */
[----:B------:R-:W-:-:S04]  /*33b0*/  @P0 PRMT R3, R22, 0x654, R3 ;  /* 0x0000065416030816 */ /* 0x000fc80000000003 */
[----:B------:R2:W-:Y:S01]  /*33c0*/  @P0 SYNCS.ARRIVE.TRANS64.RED.A1T0 RZ, [R3+URZ], RZ ;  /* 0x000000ff03ff09a7 */ /* 0x0005e2000810043f */
[----:B------:R-:W-:-:S13]  /*33d0*/  ISETP.GT.U32.AND P0, PT, R19, 0x1, PT ;  /* 0x000000011300780c */ /* 0x000fda0003f04070 */
[----:B--2---:R-:W-:Y:S05]  /*33e0*/  @P0 BRA `(.L_x_30) ;  /* 0x0000000000040947 */ /* 0x004fea0003800000 */
[----:B------:R-:W-:Y:S01]  /*33f0*/  BPT.TRAP 0x1 ;  /* 0x000000040000795c */ /* 0x000fe20000300000 */
.L_x_30:
[----:B------:R-:W2:Y:S01]  /*3400*/  LDC R6, c[0x0][0x288] ;  /* 0x0000a200ff067b82 */ /* 0x000ea20000000800 */
[--C-:B------:R-:W-:Y:S01]  /*3410*/  SHF.R.U32.HI R0, RZ, 0x7, R18.reuse ;  /* 0x00000007ff007819 */ /* 0x100fe20000011612 */
[----:B------:R-:W-:Y:S01]  /*3420*/  UIADD3 UR39, UR40, UR39, URZ ;  /* 0x0000002728277290 */ /* 0x000fe2000fffe03f */
[----:B------:R-:W-:Y:S01]  /*3430*/  SHF.R.U32.HI R3, RZ, 0x2, R18 ;  /* 0x00000002ff037819 */ /* 0x000fe20000011612 */
[----:B------:R-:W-:Y:S01]  /*3440*/  IMAD R9, R45, 0xc0, RZ ;  /* 0x000000c02d097824 */ /* 0x000fe200078e02ff */
[----:B------:R-:W-:Y:S01]  /*3450*/  LOP3.LUT R0, R0, 0x1, RZ, 0xc0, !PT ;  /* 0x0000000100007812 */ /* 0x000fe200078ec0ff */
[----:B------:R-:W-:Y:S01]  /*3460*/  USHF.R.U32.HI UR4, URZ, 0x1, UR39 ;  /* 0x000000013f047899 */ /* 0x000fe20008011627 */
[----:B01----:R-:W-:Y:S01]  /*3470*/  LOP3.LUT R4, R18, 0x60, RZ, 0xc0, !PT ;  /* 0x0000006012047812 */ /* 0x003fe200078ec0ff */
[----:B------:R-:W-:Y:S01]  /*3480*/  ULDC UR8, c[0x0][0x284] ;  /* 0x0000a10000087ab9 */ /* 0x000fe20000000800 */
[----:B------:R-:W-:Y:S01]  /*3490*/  LOP3.LUT R3, R3, 0x7, RZ, 0xc0, !PT ;  /* 0x0000000703037812 */ /* 0x000fe200078ec0ff */
[----:B------:R-:W-:Y:S01]  /*34a0*/  IMAD.SHL.U32 R8, R0, 0x40, RZ ;  /* 0x0000004000087824 */ /* 0x000fe200078e00ff */
[----:B------:R-:W-:Y:S01]  /*34b0*/  SHF.R.U32.HI R4, RZ, 0x1, R4 ;  /* 0x00000001ff047819 */ /* 0x000fe20000011604 */
[----:B------:R-:W-:Y:S01]  /*34c0*/  ULOP3.LUT UR4, UR4, 0x1, URZ, 0xc0, !UPT ;  /* 0x0000000104047892 */ /* 0x000fe2000f8ec03f */
[----:B------:R-:W-:Y:S01]  /*34d0*/  SHF.R.S32.HI R21, RZ, 0x1f, R41 ;  /* 0x0000001fff157819 */ /* 0x000fe20000011429 */
[----:B------:R-:W-:Y:S01]  /*34e0*/  UISETP.GT.U32.AND UP1, UPT, UR39, 0x1, UPT ;  /* 0x000000012700788c */ /* 0x000fe2000bf24070 */
[-CC-:B------:R-:W-:Y:S01]  /*34f0*/  IADD3 R5, RZ, -R4.reuse, -R3.reuse ;  /* 0x80000004ff057210 */ /* 0x180fe20007ffe803 */
[----:B------:R-:W-:Y:S01]  /*3500*/  UISETP.NE.U32.AND UP0, UPT, UR4, 0x1, UPT ;  /* 0x000000010400788c */ /* 0x000fe2000bf05070 */
[----:B------:R-:W-:Y:S01]  /*3510*/  LOP3.LUT R3, R8, 0x40, R3, 0xe2, !PT ;  /* 0x0000004008037812 */ /* 0x000fe200078ee203 */
[----:B------:R-:W-:Y:S01]  /*3520*/  ULDC.64 UR6, c[0x0][0x5d0] ;  /* 0x0001740000067ab9 */ /* 0x000fe20000000a00 */
[----:B------:R-:W-:Y:S01]  /*3530*/  UISETP.LT.U32.AND UP1, UPT, UR40, 0x2, UP1 ;  /* 0x000000022800788c */ /* 0x000fe20008f21070 */
[----:B------:R-:W-:Y:S01]  /*3540*/  IMAD R8, R0, -0x40, R5 ;  /* 0xffffffc000087824 */ /* 0x000fe200078e0205 */
[----:B------:R-:W-:Y:S01]  /*3550*/  LOP3.LUT R12, R3, R4, RZ, 0xfc, !PT ;  /* 0x00000004030c7212 */ /* 0x000fe200078efcff */
[----:B------:R-:W-:Y:S01]  /*3560*/  IMAD.SHL.U32 R3, R44, 0x10, RZ ;  /* 0x000000102c037824 */ /* 0x000fe200078e00ff */
[C---:B------:R-:W-:Y:S01]  /*3570*/  LOP3.LUT R0, R18.reuse, 0x3, RZ, 0xc0, !PT ;  /* 0x0000000312007812 */ /* 0x040fe200078ec0ff */
[----:B------:R-:W-:Y:S01]  /*3580*/  IMAD.SHL.U32 R4, R18, 0x2, RZ ;  /* 0x0000000212047824 */ /* 0x000fe200078e00ff */
[----:B------:R-:W-:Y:S01]  /*3590*/  UISETP.GT.U32.AND UP0, UPT, UR40, 0x1, !UP0 ;  /* 0x000000012800788c */ /* 0x000fe2000c704070 */
[----:B------:R-:W-:Y:S01]  /*35a0*/  IMAD.MOV.U32 R13, RZ, RZ, RZ ;  /* 0x000000ffff0d7224 */ /* 0x000fe200078e00ff */
[C---:B--2---:R-:W-:Y:S01]  /*35b0*/  ISETP.GE.AND P0, PT, R3.reuse, R6, PT ;  /* 0x000000060300720c */ /* 0x044fe20003f06270 */
[----:B------:R-:W-:Y:S01]  /*35c0*/  IMAD R0, R0, -0x2, R6 ;  /* 0xfffffffe00007824 */ /* 0x000fe200078e0206 */
[----:B------:R-:W-:Y:S01]  /*35d0*/  LOP3.LUT R4, R3, 0x6, R4, 0xf8, !PT ;  /* 0x0000000603047812 */ /* 0x000fe200078ef804 */
[----:B------:R-:W-:Y:S01]  /*35e0*/  IMAD R6, R21, UR6, RZ ;  /* 0x0000000615067c24 */ /* 0x000fe2000f8e02ff */
[----:B------:R-:W-:Y:S01]  /*35f0*/  ISETP.GE.OR P0, PT, R9, UR8, P0 ;  /* 0x0000000809007c0c */ /* 0x000fe20008706670 */
[----:B------:R-:W-:Y:S01]  /*3600*/  USEL UR5, URZ, 0x1, !UP1 ;  /* 0x000000013f057887 */ /* 0x000fe2000c800000 */
[----:B------:R-:W-:Y:S01]  /*3610*/  SHF.R.S32.HI R5, RZ, 0x1f, R4 ;  /* 0x0000001fff057819 */ /* 0x000fe20000011404 */
[----:B------:R-:W-:Y:S01]  /*3620*/  USEL UR4, URZ, 0x1, !UP0 ;  /* 0x000000013f047887 */ /* 0x000fe2000c000000 */
[----:B------:R-:W-:Y:S01]  /*3630*/  IMAD R11, R41, UR7, R6 ;  /* 0x00000007290b7c24 */ /* 0x000fe2000f8e0206 */
[----:B------:R-:W-:Y:S01]  /*3640*/  ULOP3.LUT UR39, UR39, 0x1, URZ, 0xc0, !UPT ;  /* 0x0000000127277892 */ /* 0x000fe2000f8ec03f */
[----:B------:R-:W-:Y:S01]  /*3650*/  IADD3 R60, -R9, UR8, R8 ;  /* 0x00000008093c7c10 */ /* 0x000fe2000fffe108 */
[----:B------:R-:W-:Y:S01]  /*3660*/  IMAD.WIDE.U32 R6, R41, UR6, R4 ;  /* 0x0000000629067c25 */ /* 0x000fe2000f8e0004 */
[----:B------:R-:W-:-:S03]  /*3670*/  ULOP3.LUT UR38, UR4, UR38, UR5, 0x96, !UPT ;  /* 0x0000002604267292 */ /* 0x000fc6000f8e9605 */
[----:B------:R-:W-:Y:S02]  /*3680*/  IMAD.IADD R3, R0, 0x1, -R3 ;  /* 0x0000000100037824 */ /* 0x000fe400078e0a03 */
[----:B------:R-:W-:Y:S02]  /*3690*/  IMAD.IADD R7, R7, 0x1, R11 ;  /* 0x0000000107077824 */ /* 0x000fe400078e020b */
[----:B------:R-:W-:-:S04]  /*36a0*/  IMAD.WIDE R12, R45, 0xc0, R12 ;  /* 0x000000c02d0c7825 */ /* 0x000fc800078e020c */
[----:B------:R-:W-:Y:S01]  /*36b0*/  IMAD.MOV.U32 R0, RZ, RZ, -0x1 ;  /* 0xffffffffff007424 */ /* 0x000fe200078e00ff */
[----:B------:R-:W-:Y:S06]  /*36c0*/  @P0 BRA `(.L_x_32) ;  /* 0x0000001400640947 */ /* 0x000fec0003800000 */
[----:B------:R-:W0:Y:S01]  /*36d0*/  LDC.64 R10, c[0x0][0x5c8] ;  /* 0x00017200ff0a7b82 */ /* 0x000e220000000a00 */
[----:B-----5:R-:W-:Y:S01]  /*36e0*/  FSETP.NEU.AND P1, PT, R42, RZ, PT ;  /* 0x000000ff2a00720b */ /* 0x020fe20003f2d000 */
[----:B------:R-:W-:Y:S01]  /*36f0*/  BSSY B0, `(.L_x_32) ;  /* 0x0000156000007945 */ /* 0x000fe20003800000 */
[----:B------:R-:W-:-:S04]  /*3700*/  ISETP.GT.AND P2, PT, R60, RZ, PT ;  /* 0x000000ff3c00720c */ /* 0x000fc80003f44270 */
[----:B------:R-:W-:Y:S01]  /*3710*/  ISETP.GT.AND P0, PT, R3, RZ, P2 ;  /* 0x000000ff0300720c */ /* 0x000fe20001704270 */
[-C--:B0-----:R-:W-:Y:S02]  /*3720*/  IMAD R8, R13, R10.reuse, RZ ;  /* 0x0000000a0d087224 */ /* 0x081fe400078e02ff */
[----:B------:R-:W-:-:S04]  /*3730*/  IMAD.WIDE.U32 R50, R12, R10, R6 ;  /* 0x0000000a0c327225 */ /* 0x000fc800078e0006 */
[----:B------:R-:W-:-:S04]  /*3740*/  IMAD R7, R12, R11, R8 ;  /* 0x0000000b0c077224 */ /* 0x000fc800078e0208 */
[----:B------:R-:W-:Y:S01]  /*3750*/  IMAD.IADD R53, R51, 0x1, R7 ;  /* 0x0000000133357824 */ /* 0x000fe200078e0207 */
[----:B------:R-:W-:Y:S06]  /*3760*/  @!P1 BRA `(.L_x_33) ;  /* 0x0000000c00dc9947 */ /* 0x000fec0003800000 */
[----:B------:R-:W0:Y:S01]  /*3770*/  LDC.64 R8, c[0x0][0x5b8] ;  /* 0x00016e00ff087b82 */ /* 0x000e220000000a00 */
[----:B------:R-:W-:-:S07]  /*3780*/  ULDC.64 UR4, c[0x0][0x5c0] ;  /* 0x0001700000047ab9 */ /* 0x000fce0000000a00 */
[----:B------:R-:W1:Y:S08]  /*3790*/  LDC.64 R14, c[0x0][0x5b0] ;  /* 0x00016c00ff0e7b82 */ /* 0x000e700000000a00 */
[----:B------:R-:W2:Y:S01]  /*37a0*/  LDC.64 R6, c[0x0][0x5a8] ;  /* 0x00016a00ff067b82 */ /* 0x000ea20000000a00 */
[-C--:B0-----:R-:W-:Y:S02]  /*37b0*/  IMAD R20, R21, R8.reuse, RZ ;  /* 0x0000000815147224 */ /* 0x081fe400078e02ff */
[----:B------:R-:W-:-:S04]  /*37c0*/  IMAD.WIDE.U32 R44, R41, R8, R4 ;  /* 0x00000008292c7225 */ /* 0x000fc800078e0004 */
[----:B------:R-:W-:Y:S02]  /*37d0*/  IMAD R63, R41, R9, R20 ;  /* 0x00000009293f7224 */ /* 0x000fe400078e0214 */
[-C--:B-1----:R-:W-:Y:S02]  /*37e0*/  IMAD R9, R13, R14.reuse, RZ ;  /* 0x0000000e0d097224 */ /* 0x082fe400078e02ff */
[----:B------:R-:W-:Y:S02]  /*37f0*/  IMAD.IADD R21, R45, 0x1, R63 ;  /* 0x000000012d157824 */ /* 0x000fe400078e023f */
[----:B------:R-:W-:Y:S02]  /*3800*/  IMAD.MOV.U32 R20, RZ, RZ, R44 ;  /* 0x000000ffff147224 */ /* 0x000fe400078e002c */
[C---:B------:R-:W-:Y:S02]  /*3810*/  IMAD R65, R12.reuse, R15, R9 ;  /* 0x0000000f0c417224 */ /* 0x040fe400078e0209 */
[----:B------:R-:W-:-:S04]  /*3820*/  IMAD.WIDE.U32 R46, R12, R14, R20 ;  /* 0x0000000e0c2e7225 */ /* 0x000fc800078e0014 */
[----:B------:R-:W-:Y:S01]  /*3830*/  IMAD.IADD R9, R47, 0x1, R65 ;  /* 0x000000012f097824 */ /* 0x000fe200078e0241 */
[----:B--2---:R-:W-:-:S04]  /*3840*/  LEA R48, P1, R46, R6, 0x1 ;  /* 0x000000062e307211 */ /* 0x004fc800078208ff */
[----:B------:R-:W-:-:S05]  /*3850*/  LEA.HI.X R49, R46, R7, R9, 0x1, P1 ;  /* 0x000000072e317211 */ /* 0x000fca00008f0c09 */
[----:B------:R-:W2:Y:S01]  /*3860*/  @P0 LDG.E.LTC128B.U16 R9, desc[UR36][R48.64] ;  /* 0x0000002430090981 */ /* 0x000ea2000c1e1520 */
[----:B------:R-:W-:Y:S01]  /*3870*/  LEA R52, P1, R50, UR4, 0x1 ;  /* 0x0000000432347c11 */ /* 0x000fe2000f8208ff */
[----:B------:R-:W-:Y:S01]  /*3880*/  IMAD.WIDE.U32 R46, R12, R14, R4 ;  /* 0x0000000e0c2e7225 */ /* 0x000fe200078e0004 */
[----:B------:R-:W-:Y:S02]  /*3890*/  BSSY B1, `(.L_x_34) ;  /* 0x0000012000017945 */ /* 0x000fe40003800000 */
[----:B------:R-:W-:Y:S01]  /*38a0*/  LEA.HI.X R53, R50, UR5, R53, 0x1, P1 ;  /* 0x0000000532357c11 */ /* 0x000fe200088f0c35 */
[----:B------:R-:W-:Y:S01]  /*38b0*/  IMAD.IADD R47, R65, 0x1, R47 ;  /* 0x00000001412f7824 */ /* 0x000fe200078e022f */
[----:B------:R-:W-:Y:S01]  /*38c0*/  ISETP.GT.AND P1, PT, R3, 0x1, P2 ;  /* 0x000000010300780c */ /* 0x000fe20001724270 */
[----:B------:R-:W-:-:S03]  /*38d0*/  IMAD.WIDE.U32 R46, R41, R8, R46 ;  /* 0x00000008292e7225 */ /* 0x000fc600078e002e */
[----:B------:R-:W-:Y:S01]  /*38e0*/  LEA R50, P3, R46, R6, 0x1 ;  /* 0x000000062e327211 */ /* 0x000fe200078608ff */
[----:B--2---:R-:W-:-:S04]  /*38f0*/  IMAD.U32 R51, R9, 0x10000, RZ ;  /* 0x0001000009337824 */ /* 0x004fc800078e00ff */
[----:B------:R-:W-:-:S04]  /*3900*/  FMUL R51, R51, R42 ;  /* 0x0000002a33337220 */ /* 0x000fc80000400000 */
[----:B------:R-:W-:Y:S01]  /*3910*/  FFMA R51, R32, R40, R51 ;  /* 0x0000002820337223 */ /* 0x000fe20000000033 */
[----:B------:R-:W-:-:S04]  /*3920*/  IMAD.IADD R32, R63, 0x1, R47 ;  /* 0x000000013f207824 */ /* 0x000fc800078e022f */
[----:B------:R-:W-:-:S04]  /*3930*/  F2FP.BF16.F32.PACK_AB R51, RZ, R51 ;  /* 0x00000033ff33723e */ /* 0x000fc800000010ff */
[----:B------:R-:W-:Y:S02]  /*3940*/  PRMT R47, R51, 0x7610, R47 ;  /* 0x00007610332f7816 */ /* 0x000fe4000000002f */
[----:B------:R-:W-:Y:S01]  /*3950*/  LEA.HI.X R51, R46, R7, R32, 0x1, P3 ;  /* 0x000000072e337211 */ /* 0x000fe200018f0c20 */
[C---:B------:R-:W-:Y:S02]  /*3960*/  IMAD.SHL.U32 R46, R14.reuse, 0x8, RZ ;  /* 0x000000080e2e7824 */ /* 0x040fe400078e00ff */
[----:B------:R0:W-:Y:S02]  /*3970*/  @P0 STG.E.U16 desc[UR36][R52.64], R47 ;  /* 0x0000002f34000986 */ /* 0x0001e4000c101524 */
[----:B0-----:R-:W-:Y:S01]  /*3980*/  SHF.L.U64.HI R47, R14, 0x3, R15 ;  /* 0x000000030e2f7819 */ /* 0x001fe2000001020f */
[----:B------:R-:W-:Y:S06]  /*3990*/  @!P1 BRA `(.L_x_35) ;  /* 0x0000000000049947 */ /* 0x000fec0003800000 */
[----:B------:R0:W5:Y:S02]  /*39a0*/  LDG.E.LTC128B.U16 R9, desc[UR36][R50.64+0x2] ;  /* 0x0000022432097981 */ /* 0x000164000c1e1520 */
.L_x_35:
[----:B------:R-:W-:Y:S05]  /*39b0*/  BSYNC B1 ;  /* 0x0000000000017941 */ /* 0x000fea0003800000 */
.L_x_34:
[C---:B-----5:R-:W-:Y:S01]  /*39c0*/  IMAD.U32 R49, R9.reuse, 0x10000, RZ ;  /* 0x0001000009317824 */ /* 0x060fe200078e00ff */
[----:B------:R-:W-:Y:S01]  /*39d0*/  ISETP.GT.AND P0, PT, R60, 0x8, PT ;  /* 0x000000083c00780c */ /* 0x000fe20003f04270 */
[----:B------:R-:W-:Y:S01]  /*39e0*/  IMAD.WIDE.U32 R54, R12, R14, R46 ;  /* 0x0000000e0c367225 */ /* 0x000fe200078e002e */
[----:B------:R-:W-:-:S03]  /*39f0*/  PRMT R58, R9, 0x7610, R58 ;  /* 0x00007610093a7816 */ /* 0x000fc6000000003a */
[----:B------:R-:W-:Y:S01]  /*3a00*/  FMUL R32, R49, R42 ;  /* 0x0000002a31207220 */ /* 0x000fe20000400000 */
[----:B------:R-:W-:Y:S01]  /*3a10*/  ISETP.GT.AND P3, PT, R3, RZ, P0 ;  /* 0x000000ff0300720c */ /* 0x000fe20000764270 */
[----:B------:R-:W-:Y:S01]  /*3a20*/  IMAD.IADD R67, R65, 0x1, R55 ;  /* 0x0000000141437824 */ /* 0x000fe200078e0237 */
[----:B------:R-:W-:Y:S01]  /*3a30*/  IADD3 R48, P4, R44, R54, RZ ;  /* 0x000000362c307210 */ /* 0x000fe20007f9e0ff */
[----:B------:R-:W-:-:S04]  /*3a40*/  FFMA R33, R33, R40, R32 ;  /* 0x0000002821217223 */ /* 0x000fc80000000020 */
[----:B------:R-:W-:Y:S01]  /*3a50*/  IMAD.X R49, R67, 0x1, R21, P4 ;  /* 0x0000000143317824 */ /* 0x000fe200020e0615 */
[C---:B------:R-:W-:Y:S02]  /*3a60*/  LEA R32, P4, R48.reuse, R6, 0x1 ;  /* 0x0000000630207211 */ /* 0x040fe400078808ff */
[----:B------:R-:W-:Y:S02]  /*3a70*/  F2FP.BF16.F32.PACK_AB R56, RZ, R33 ;  /* 0x00000021ff38723e */ /* 0x000fe400000010ff */
[--C-:B------:R-:W-:Y:S02]  /*3a80*/  LEA.HI.X R33, R48, R7, R49.reuse, 0x1, P4 ;  /* 0x0000000730217211 */ /* 0x100fe400020f0c31 */
[----:B------:R-:W-:-:S05]  /*3a90*/  PRMT R49, R56, 0x7610, R49 ;  /* 0x0000761038317816 */ /* 0x000fca0000000031 */
[----:B------:R1:W-:Y:S04]  /*3aa0*/  @P1 STG.E.U16 desc[UR36][R52.64+0x2], R49 ;  /* 0x0000023134001986 */ /* 0x0003e8000c101524 */
[----:B------:R2:W3:Y:S01]  /*3ab0*/  @P3 LDG.E.LTC128B.U16 R58, desc[UR36][R32.64] ;  /* 0x00000024203a3981 */ /* 0x0004e2000c1e1520 */
[C---:B------:R-:W-:Y:S01]  /*3ac0*/  IMAD.SHL.U32 R59, R10.reuse, 0x10, RZ ;  /* 0x000000100a3b7824 */ /* 0x040fe200078e00ff */
[----:B------:R-:W-:Y:S01]  /*3ad0*/  SHF.L.U64.HI R61, R10, 0x4, R11 ;  /* 0x000000040a3d7819 */ /* 0x000fe2000001020b */
[----:B------:R-:W-:Y:S01]  /*3ae0*/  BSSY B1, `(.L_x_36) ;  /* 0x0000011000017945 */ /* 0x000fe20003800000 */
[----:B------:R-:W-:Y:S02]  /*3af0*/  IADD3 R48, P1, R4, R54, RZ ;  /* 0x0000003604307210 */ /* 0x000fe40007f3e0ff */
[----:B------:R-:W-:-:S03]  /*3b00*/  IADD3 R56, P4, R59, R52, RZ ;  /* 0x000000343b387210 */ /* 0x000fc60007f9e0ff */
[----:B-1----:R-:W-:Y:S01]  /*3b10*/  IMAD.X R49, R5, 0x1, R67, P1 ;  /* 0x0000000105317824 */ /* 0x002fe200008e0643 */
[----:B------:R-:W-:Y:S01]  /*3b20*/  ISETP.GT.AND P1, PT, R3, 0x1, P0 ;  /* 0x000000010300780c */ /* 0x000fe20000724270 */
[----:B------:R-:W-:Y:S02]  /*3b30*/  IMAD.X R57, R61, 0x1, R53, P4 ;  /* 0x000000013d397824 */ /* 0x000fe400020e0635 */
[----:B------:R-:W-:-:S03]  /*3b40*/  IMAD.WIDE.U32 R48, R41, R8, R48 ;  /* 0x0000000829307225 */ /* 0x000fc600078e0030 */
[----:B--2---:R-:W-:Y:S01]  /*3b50*/  LEA R32, P5, R48, R6, 0x1 ;  /* 0x0000000630207211 */ /* 0x004fe200078a08ff */
[----:B---3--:R-:W-:-:S04]  /*3b60*/  IMAD.U32 R9, R58, 0x10000, RZ ;  /* 0x000100003a097824 */ /* 0x008fc800078e00ff */
[----:B------:R-:W-:-:S04]  /*3b70*/  FMUL R9, R9, R42 ;  /* 0x0000002a09097220 */ /* 0x000fc80000400000 */
[----:B------:R-:W-:Y:S01]  /*3b80*/  FFMA R9, R34, R40, R9 ;  /* 0x0000002822097223 */ /* 0x000fe20000000009 */
[----:B------:R-:W-:-:S04]  /*3b90*/  IMAD.IADD R34, R63, 0x1, R49 ;  /* 0x000000013f227824 */ /* 0x000fc800078e0231 */
[----:B------:R-:W-:Y:S02]  /*3ba0*/  F2FP.BF16.F32.PACK_AB R9, RZ, R9 ;  /* 0x00000009ff09723e */ /* 0x000fe400000010ff */
[----:B------:R-:W-:-:S03]  /*3bb0*/  LEA.HI.X R33, R48, R7, R34, 0x1, P5 ;  /* 0x0000000730217211 */ /* 0x000fc600028f0c22 */
[----:B------:R1:W-:Y:S01]  /*3bc0*/  @P3 STG.E.U16 desc[UR36][R56.64], R9 ;  /* 0x0000000938003986 */ /* 0x0003e2000c101524 */
[----:B------:R-:W-:Y:S05]  /*3bd0*/  @!P1 BRA `(.L_x_37) ;  /* 0x0000000000049947 */ /* 0x000fea0003800000 */
[----:B------:R2:W5:Y:S02]  /*3be0*/  LDG.E.LTC128B.U16 R58, desc[UR36][R32.64+0x2] ;  /* 0x00000224203a7981 */ /* 0x000564000c1e1520 */
.L_x_37:
[----:B------:R-:W-:Y:S05]  /*3bf0*/  BSYNC B1 ;  /* 0x0000000000017941 */ /* 0x000fea0003800000 */
.L_x_36:
[----:B-1---5:R-:W-:Y:S01]  /*3c00*/  IMAD.U32 R9, R58, 0x10000, RZ ;  /* 0x000100003a097824 */ /* 0x022fe200078e00ff */
[----:B------:R-:W-:Y:S01]  /*3c10*/  ISETP.GT.AND P3, PT, R3, 0x8, P2 ;  /* 0x000000080300780c */ /* 0x000fe20001764270 */
[----:B------:R-:W-:Y:S02]  /*3c20*/  BSSY B1, `(.L_x_38) ;  /* 0x0000007000017945 */ /* 0x000fe40003800000 */
[----:B------:R-:W-:-:S04]  /*3c30*/  FMUL R34, R9, R42 ;  /* 0x0000002a09227220 */ /* 0x000fc80000400000 */
[----:B------:R-:W-:-:S05]  /*3c40*/  FFMA R34, R35, R40, R34 ;  /* 0x0000002823227223 */ /* 0x000fca0000000022 */
[----:B------:R-:W-:-:S05]  /*3c50*/  F2FP.BF16.F32.PACK_AB R34, RZ, R34 ;  /* 0x00000022ff22723e */ /* 0x000fca00000010ff */
[----:B------:R1:W-:Y:S01]  /*3c60*/  @P1 STG.E.U16 desc[UR36][R56.64+0x2], R34 ;  /* 0x0000022238001986 */ /* 0x0003e2000c101524 */
[----:B------:R-:W-:Y:S05]  /*3c70*/  @!P3 BRA `(.L_x_39) ;  /* 0x000000000004b947 */ /* 0x000fea0003800000 */
[----:B------:R3:W5:Y:S02]  /*3c80*/  LDG.E.LTC128B.U16 R58, desc[UR36][R50.64+0x10] ;  /* 0x00001024323a7981 */ /* 0x000764000c1e1520 */
.L_x_39:
[----:B------:R-:W-:Y:S05]  /*3c90*/  BSYNC B1 ;  /* 0x0000000000017941 */ /* 0x000fea0003800000 */
.L_x_38:
[----:B-----5:R-:W-:Y:S01]  /*3ca0*/  IMAD.U32 R9, R58, 0x10000, RZ ;  /* 0x000100003a097824 */ /* 0x020fe200078e00ff */
        /* <DEDUP_REMOVED lines=8> */
.L_x_41:
[----:B------:R-:W-:Y:S05]  /*3d30*/  BSYNC B1 ;  /* 0x0000000000017941 */ /* 0x000fea0003800000 */
.L_x_40:
[----:B----45:R-:W-:Y:S01]  /*3d40*/  IMAD.U32 R9, R58, 0x10000, RZ ;  /* 0x000100003a097824 */ /* 0x030fe200078e00ff */
[----:B------:R-:W-:Y:S01]  /*3d50*/  ISETP.GT.AND P3, PT, R3, 0x8, P0 ;  /* 0x000000080300780c */ /* 0x000fe20000764270 */
[----:B------:R-:W-:Y:S02]  /*3d60*/  BSSY B1, `(.L_x_42) ;  /* 0x0000007000017945 */ /* 0x000fe40003800000 */
[----:B-1----:R-:W-:-:S04]  /*3d70*/  FMUL R34, R9, R42 ;  /* 0x0000002a09227220 */ /* 0x002fc80000400000 */
[----:B------:R-:W-:-:S05]  /*3d80*/  FFMA R34, R37, R40, R34 ;  /* 0x0000002825227223 */ /* 0x000fca0000000022 */
[----:B------:R-:W-:-:S05]  /*3d90*/  F2FP.BF16.F32.PACK_AB R34, RZ, R34 ;  /* 0x00000022ff22723e */ /* 0x000fca00000010ff */
[----:B------:R1:W-:Y:S01]  /*3da0*/  @P2 STG.E.U16 desc[UR36][R52.64+0x12], R34 ;  /* 0x0000122234002986 */ /* 0x0003e2000c101524 */
[----:B------:R-:W-:Y:S05]  /*3db0*/  @!P3 BRA `(.L_x_43) ;  /* 0x000000000004b947 */ /* 0x000fea0003800000 */
[----:B------:R4:W5:Y:S02]  /*3dc0*/  LDG.E.LTC128B.U16 R58, desc[UR36][R32.64+0x10] ;  /* 0x00001024203a7981 */ /* 0x000964000c1e1520 */
.L_x_43:
[----:B------:R-:W-:Y:S05]  /*3dd0*/  BSYNC B1 ;  /* 0x0000000000017941 */ /* 0x000fea0003800000 */
.L_x_42:
        /* <DEDUP_REMOVED lines=9> */
.L_x_45:
[----:B------:R-:W-:Y:S05]  /*3e70*/  BSYNC B1 ;  /* 0x0000000000017941 */ /* 0x000fea0003800000 */
.L_x_44:
[----:B0-2-4-:R-:W-:Y:S01]  /*3e80*/  IMAD.MOV.U32 R32, RZ, RZ, R54 ;  /* 0x000000ffff207224 */ /* 0x015fe200078e0036 */
[----:B------:R-:W-:Y:S01]  /*3e90*/  ISETP.GT.AND P0, PT, R60, 0x80, PT ;  /* 0x000000803c00780c */ /* 0x000fe20003f04270 */
[----:B------:R-:W-:Y:S02]  /*3ea0*/  IMAD.MOV.U32 R33, RZ, RZ, R67 ;  /* 0x000000ffff217224 */ /* 0x000fe400078e0043 */
[----:B-----5:R-:W-:Y:S01]  /*3eb0*/  IMAD.U32 R9, R58, 0x10000, RZ ;  /* 0x000100003a097824 */ /* 0x020fe200078e00ff */
[----:B------:R-:W-:Y:S01]  /*3ec0*/  ISETP.GT.AND P2, PT, R3, RZ, P0 ;  /* 0x000000ff0300720c */ /* 0x000fe20000744270 */
[----:B------:R-:W-:-:S04]  /*3ed0*/  IMAD.WIDE.U32 R48, R14, 0x78, R32 ;  /* 0x000000780e307825 */ /* 0x000fc800078e0020 */
[----:B------:R-:W-:Y:S01]  /*3ee0*/  FMUL R32, R9, R42 ;  /* 0x0000002a09207220 */ /* 0x000fe20000400000 */
[----:B------:R-:W-:Y:S01]  /*3ef0*/  IMAD R15, R15, 0x78, RZ ;  /* 0x000000780f0f7824 */ /* 0x000fe200078e02ff */
[----:B------:R-:W-:Y:S02]  /*3f00*/  IADD3 R9, P3, R44, R48, RZ ;  /* 0x000000302c097210 */ /* 0x000fe40007f7e0ff */
[----:B------:R-:W-:Y:S01]  /*3f10*/  FFMA R39, R39, R40, R32 ;  /* 0x0000002827277223 */ /* 0x000fe20000000020 */
[----:B-1----:R-:W-:-:S04]  /*3f20*/  IMAD.IADD R53, R49, 0x1, R15 ;  /* 0x0000000131357824 */ /* 0x002fc800078e020f */
[----:B------:R-:W-:Y:S01]  /*3f30*/  F2FP.BF16.F32.PACK_AB R39, RZ, R39 ;  /* 0x00000027ff27723e */ /* 0x000fe200000010ff */
[----:B------:R-:W-:Y:S01]  /*3f40*/  IMAD.X R34, R53, 0x1, R21, P3 ;  /* 0x0000000135227824 */ /* 0x000fe200018e0615 */
[----:B------:R-:W-:-:S03]  /*3f50*/  LEA R32, P3, R9, R6, 0x1 ;  /* 0x0000000609207211 */ /* 0x000fc600078608ff */
[----:B------:R0:W-:Y:S01]  /*3f60*/  @P1 STG.E.U16 desc[UR36][R56.64+0x12], R39 ;  /* 0x0000122738001986 */ /* 0x0001e2000c101524 */
[----:B------:R-:W-:-:S05]  /*3f70*/  LEA.HI.X R33, R9, R7, R34, 0x1, P3 ;  /* 0x0000000709217211 */ /* 0x000fca00018f0c22 */
[----:B------:R1:W2:Y:S01]  /*3f80*/  @P2 LDG.E.LTC128B.U16 R58, desc[UR36][R32.64] ;  /* 0x00000024203a2981 */ /* 0x0002a2000c1e1520 */
[----:B------:R-:W-:Y:S01]  /*3f90*/  IMAD.WIDE.U32 R34, R14, 0x78, R46 ;  /* 0x000000780e227825 */ /* 0x000fe200078e002e */
[----:B------:R-:W-:Y:S01]  /*3fa0*/  ISETP.GT.AND P3, PT, R3, 0x1, P0 ;  /* 0x000000010300780c */ /* 0x000fe20000764270 */
[----:B------:R-:W-:Y:S02]  /*3fb0*/  BSSY B1, `(.L_x_46) ;  /* 0x0000016000017945 */ /* 0x000fe40003800000 */
[----:B---3--:R-:W-:Y:S02]  /*3fc0*/  IMAD R51, R11, 0xf0, RZ ;  /* 0x000000f00b337824 */ /* 0x008fe400078e02ff */
[----:B0-----:R-:W-:Y:S01]  /*3fd0*/  IMAD.WIDE.U32 R56, R10, 0xf0, R56 ;  /* 0x000000f00a387825 */ /* 0x001fe200078e0038 */
[----:B-1----:R-:W-:-:S03]  /*3fe0*/  IADD3 R32, P4, R46, R34, RZ ;  /* 0x000000222e207210 */ /* 0x002fc60007f9e0ff */
[----:B------:R-:W-:Y:S02]  /*3ff0*/  IMAD.IADD R35, R15, 0x1, R35 ;  /* 0x000000010f237824 */ /* 0x000fe400078e0223 */
[----:B------:R-:W-:Y:S02]  /*4000*/  IMAD.IADD R11, R57, 0x1, R51 ;  /* 0x00000001390b7824 */ /* 0x000fe400078e0233 */
[----:B------:R-:W-:-:S03]  /*4010*/  IMAD.WIDE.U32 R36, R12, R14, R34 ;  /* 0x0000000e0c247225 */ /* 0x000fc600078e0022 */
[----:B------:R-:W-:-:S04]  /*4020*/  IADD3 R36, P1, R4, R36, RZ ;  /* 0x0000002404247210 */ /* 0x000fc80007f3e0ff */
[----:B------:R-:W-:-:S03]  /*4030*/  IADD3.X R37, R5, R65, R37, P1, !PT ;  /* 0x0000004105257210 */ /* 0x000fc60000ffe425 */
[----:B------:R-:W-:-:S03]  /*4040*/  IMAD.WIDE.U32 R36, R41, R8, R36 ;  /* 0x0000000829247225 */ /* 0x000fc600078e0024 */
[----:B------:R-:W-:Y:S01]  /*4050*/  LEA R38, P1, R36, R6, 0x1 ;  /* 0x0000000624267211 */ /* 0x000fe200078208ff */
[----:B--2---:R-:W-:-:S04]  /*4060*/  IMAD.U32 R9, R58, 0x10000, RZ ;  /* 0x000100003a097824 */ /* 0x004fc800078e00ff */
[----:B------:R-:W-:-:S04]  /*4070*/  FMUL R9, R9, R42 ;  /* 0x0000002a09097220 */ /* 0x000fc80000400000 */
[----:B------:R-:W-:-:S05]  /*4080*/  FFMA R9, R24, R40, R9 ;  /* 0x0000002818097223 */ /* 0x000fca0000000009 */
[----:B------:R-:W-:Y:S01]  /*4090*/  F2FP.BF16.F32.PACK_AB R10, RZ, R9 ;  /* 0x00000009ff0a723e */ /* 0x000fe200000010ff */
[----:B------:R-:W-:-:S03]  /*40a0*/  IMAD.IADD R9, R63, 0x1, R37 ;  /* 0x000000013f097824 */ /* 0x000fc600078e0225 */
[----:B------:R-:W-:Y:S01]  /*40b0*/  PRMT R15, R10, 0x7610, R15 ;  /* 0x000076100a0f7816 */ /* 0x000fe2000000000f */
[----:B------:R-:W-:Y:S01]  /*40c0*/  @P2 IMAD.MOV.U32 R10, RZ, RZ, R56 ;  /* 0x000000ffff0a2224 */ /* 0x000fe200078e0038 */
[----:B------:R-:W-:-:S04]  /*40d0*/  LEA.HI.X R39, R36, R7, R9, 0x1, P1 ;  /* 0x0000000724277211 */ /* 0x000fc800008f0c09 */
[----:B------:R0:W-:Y:S01]  /*40e0*/  @P2 STG.E.U16 desc[UR36][R10.64], R15 ;  /* 0x0000000f0a002986 */ /* 0x0001e2000c101524 */
[----:B------:R-:W-:Y:S05]  /*40f0*/  @!P3 BRA `(.L_x_47) ;  /* 0x000000000004b947 */ /* 0x000fea0003800000 */
[----:B------:R1:W5:Y:S02]  /*4100*/  LDG.E.LTC128B.U16 R58, desc[UR36][R38.64+0x2] ;  /* 0x00000224263a7981 */ /* 0x000364000c1e1520 */
.L_x_47:
[----:B------:R-:W-:Y:S05]  /*4110*/  BSYNC B1 ;  /* 0x0000000000017941 */ /* 0x000fea0003800000 */
.L_x_46:
[----:B-----5:R-:W-:Y:S01]  /*4120*/  IMAD.U32 R9, R58, 0x10000, RZ ;  /* 0x000100003a097824 */ /* 0x020fe200078e00ff */
[----:B------:R-:W-:Y:S01]  /*4130*/  ISETP.GT.AND P1, PT, R60, 0x88, PT ;  /* 0x000000883c00780c */ /* 0x000fe20003f24270 */
[----:B------:R-:W-:Y:S01]  /*4140*/  @P3 IMAD.MOV.U32 R24, RZ, RZ, R56 ;  /* 0x000000ffff183224 */ /* 0x000fe200078e0038 */
[----:B------:R-:W-:Y:S01]  /*4150*/  BSSY B1, `(.L_x_48) ;  /* 0x0000010000017945 */ /* 0x000fe20003800000 */
[----:B------:R-:W-:Y:S01]  /*4160*/  FMUL R20, R9, R42 ;  /* 0x0000002a09147220 */ /* 0x000fe20000400000 */
[----:B------:R-:W-:Y:S01]  /*4170*/  IMAD.X R33, R35, 0x1, R47, P4 ;  /* 0x0000000123217824 */ /* 0x000fe200020e062f */
[----:B------:R-:W-:Y:S02]  /*4180*/  IADD3 R44, P2, P4, R44, R48, R46 ;  /* 0x000000302c2c7210 */ /* 0x000fe40007c5e02e */
[----:B------:R-:W-:Y:S01]  /*4190*/  FFMA R20, R25, R40, R20 ;  /* 0x0000002819147223 */ /* 0x000fe20000000014 */
[----:B------:R-:W-:Y:S01]  /*41a0*/  @P3 IMAD.MOV.U32 R25, RZ, RZ, R11 ;  /* 0x000000ffff193224 */ /* 0x000fe200078e000b */
[----:B------:R-:W-:Y:S01]  /*41b0*/  IADD3.X R21, R21, R53, R47, P2, P4 ;  /* 0x0000003515157210 */ /* 0x000fe200017e842f */
[----:B0-----:R-:W-:Y:S01]  /*41c0*/  IMAD.WIDE.U32 R14, R12, R14, R32 ;  /* 0x0000000e0c0e7225 */ /* 0x001fe200078e0020 */
[----:B------:R-:W-:-:S02]  /*41d0*/  ISETP.GT.AND P2, PT, R3, RZ, P1 ;  /* 0x000000ff0300720c */ /* 0x000fc40000f44270 */
[----:B------:R-:W-:Y:S02]  /*41e0*/  F2FP.BF16.F32.PACK_AB R9, RZ, R20 ;  /* 0x00000014ff09723e */ /* 0x000fe400000010ff */
[----:B------:R-:W-:Y:S02]  /*41f0*/  LEA R12, P4, R44, R6, 0x1 ;  /* 0x000000062c0c7211 */ /* 0x000fe400078808ff */
[----:B------:R-:W-:Y:S01]  /*4200*/  IADD3 R20, P5, R4, R14, RZ ;  /* 0x0000000e04147210 */ /* 0x000fe20007fbe0ff */
[----:B------:R0:W-:Y:S01]  /*4210*/  @P3 STG.E.U16 desc[UR36][R24.64+0x2], R9 ;  /* 0x0000020918003986 */ /* 0x0001e2000c101524 */
[----:B------:R-:W-:-:S05]  /*4220*/  LEA.HI.X R13, R44, R7, R21, 0x1, P4 ;  /* 0x000000072c0d7211 */ /* 0x000fca00020f0c15 */
[----:B------:R-:W-:Y:S06]  /*4230*/  @!P2 BRA `(.L_x_49) ;  /* 0x000000000004a947 */ /* 0x000fec0003800000 */
[----:B------:R2:W5:Y:S02]  /*4240*/  LDG.E.LTC128B.U16 R58, desc[UR36][R12.64] ;  /* 0x000000240c3a7981 */ /* 0x000564000c1e1520 */
.L_x_49:
[----:B------:R-:W-:Y:S05]  /*4250*/  BSYNC B1 ;  /* 0x0000000000017941 */ /* 0x000fea0003800000 */
.L_x_48:
[----:B0----5:R-:W-:Y:S01]  /*4260*/  IMAD.U32 R9, R58, 0x10000, RZ ;  /* 0x000100003a097824 */ /* 0x021fe200078e00ff */
[----:B------:R-:W-:Y:S01]  /*4270*/  IADD3.X R21, R5, R65, R15, P5, !PT ;  /* 0x0000004105157210 */ /* 0x000fe20002ffe40f */
[----:B------:R-:W-:Y:S01]  /*4280*/  BSSY B1, `(.L_x_50) ;  /* 0x000000e000017945 */ /* 0x000fe20003800000 */
[----:B------:R-:W-:Y:S01]  /*4290*/  IADD3 R4, P4, R59, R56, RZ ;  /* 0x000000383b047210 */ /* 0x000fe20007f9e0ff */
[----:B------:R-:W-:Y:S01]  /*42a0*/  FMUL R5, R9, R42 ;  /* 0x0000002a09057220 */ /* 0x000fe20000400000 */
[----:B------:R-:W-:Y:S01]  /*42b0*/  ISETP.GT.AND P3, PT, R3, 0x1, P1 ;  /* 0x000000010300780c */ /* 0x000fe20000f64270 */
[----:B------:R-:W-:-:S04]  /*42c0*/  IMAD.WIDE.U32 R8, R41, R8, R20 ;  /* 0x0000000829087225 */ /* 0x000fc800078e0014 */
[----:B------:R-:W-:Y:S01]  /*42d0*/  FFMA R5, R26, R40, R5 ;  /* 0x000000281a057223 */ /* 0x000fe20000000005 */
[----:B------:R-:W-:Y:S01]  /*42e0*/  IMAD.IADD R9, R63, 0x1, R9 ;  /* 0x000000013f097824 */ /* 0x000fe200078e0209 */
[----:B------:R-:W-:-:S03]  /*42f0*/  LEA R6, P5, R8, R6, 0x1 ;  /* 0x0000000608067211 */ /* 0x000fc600078a08ff */
[----:B------:R-:W-:Y:S01]  /*4300*/  F2FP.BF16.F32.PACK_AB R10, RZ, R5 ;  /* 0x00000005ff0a723e */ /* 0x000fe200000010ff */
[----:B------:R-:W-:Y:S01]  /*4310*/  IMAD.X R5, R11, 0x1, R61, P4 ;  /* 0x000000010b057824 */ /* 0x000fe200020e063d */
[----:B------:R-:W-:-:S04]  /*4320*/  LEA.HI.X R7, R8, R7, R9, 0x1, P5 ;  /* 0x0000000708077211 */ /* 0x000fc800028f0c09 */
[----:B------:R0:W-:Y:S01]  /*4330*/  @P2 STG.E.U16 desc[UR36][R4.64], R10 ;  /* 0x0000000a04002986 */ /* 0x0001e2000c101524 */
[----:B------:R-:W-:Y:S05]  /*4340*/  @!P3 BRA `(.L_x_51) ;  /* 0x000000000004b947 */ /* 0x000fea0003800000 */
[----:B------:R3:W5:Y:S02]  /*4350*/  LDG.E.LTC128B.U16 R58, desc[UR36][R6.64+0x2] ;  /* 0x00000224063a7981 */ /* 0x000764000c1e1520 */
.L_x_51:
[----:B------:R-:W-:Y:S05]  /*4360*/  BSYNC B1 ;  /* 0x0000000000017941 */ /* 0x000fea0003800000 */
.L_x_50:
        /* <DEDUP_REMOVED lines=9> */
.L_x_53:
[----:B------:R-:W-:Y:S05]  /*4400*/  BSYNC B1 ;  /* 0x0000000000017941 */ /* 0x000fea0003800000 */
.L_x_52:
[----:B0---45:R-:W-:Y:S01]  /*4410*/  IMAD.U32 R5, R58, 0x10000, RZ ;  /* 0x000100003a057824 */ /* 0x031fe200078e00ff */
[----:B------:R-:W-:Y:S01]  /*4420*/  ISETP.GT.AND P0, PT, R3, 0x9, P0 ;  /* 0x000000090300780c */ /* 0x000fe20000704270 */
[----:B------:R-:W-:Y:S02]  /*4430*/  BSSY B1, `(.L_x_54) ;  /* 0x000000a000017945 */ /* 0x000fe40003800000 */
[----:B------:R-:W-:-:S04]  /*4440*/  FMUL R5, R5, R42 ;  /* 0x0000002a05057220 */ /* 0x000fc80000400000 */
[----:B------:R-:W-:-:S05]  /*4450*/  FFMA R5, R28, R40, R5 ;  /* 0x000000281c057223 */ /* 0x000fca0000000005 */
[----:B------:R-:W-:Y:S01]  /*4460*/  F2FP.BF16.F32.PACK_AB R4, RZ, R5 ;  /* 0x00000005ff04723e */ /* 0x000fe200000010ff */
[----:B------:R-:W-:-:S03]  /*4470*/  IMAD.IADD R5, R51, 0x1, R57 ;  /* 0x0000000133057824 */ /* 0x000fc600078e0239 */
[----:B------:R-:W-:Y:S01]  /*4480*/  PRMT R8, R4, 0x7610, R8 ;  /* 0x0000761004087816 */ /* 0x000fe20000000008 */
[----:B------:R-:W-:-:S05]  /*4490*/  @P2 IMAD.MOV.U32 R4, RZ, RZ, R56 ;  /* 0x000000ffff042224 */ /* 0x000fca00078e0038 */
[----:B------:R0:W-:Y:S01]  /*44a0*/  @P2 STG.E.U16 desc[UR36][R4.64+0x10], R8 ;  /* 0x0000100804002986 */ /* 0x0001e2000c101524 */
[----:B------:R-:W-:Y:S05]  /*44b0*/  @!P0 BRA `(.L_x_55) ;  /* 0x0000000000048947 */ /* 0x000fea0003800000 */
[----:B------:R4:W5:Y:S02]  /*44c0*/  LDG.E.LTC128B.U16 R58, desc[UR36][R38.64+0x12] ;  /* 0x00001224263a7981 */ /* 0x000964000c1e1520 */
.L_x_55:
[----:B------:R-:W-:Y:S05]  /*44d0*/  BSYNC B1 ;  /* 0x0000000000017941 */ /* 0x000fea0003800000 */
.L_x_54:
[----:B-----5:R-:W-:Y:S01]  /*44e0*/  IMAD.U32 R9, R58, 0x10000, RZ ;  /* 0x000100003a097824 */ /* 0x020fe200078e00ff */
[----:B------:R-:W-:Y:S01]  /*44f0*/  ISETP.GT.AND P2, PT, R3, 0x8, P1 ;  /* 0x000000080300780c */ /* 0x000fe20000f44270 */
[----:B------:R-:W-:Y:S02]  /*4500*/  BSSY B1, `(.L_x_56) ;  /* 0x000000a000017945 */ /* 0x000fe40003800000 */
[----:B0-----:R-:W-:Y:S01]  /*4510*/  FMUL R8, R9, R42 ;  /* 0x0000002a09087220 */ /* 0x001fe20000400000 */
[----:B------:R-:W-:-:S03]  /*4520*/  @P0 IMAD.MOV.U32 R9, RZ, RZ, R5 ;  /* 0x000000ffff090224 */ /* 0x000fc600078e0005 */
[----:B------:R-:W-:-:S05]  /*4530*/  FFMA R8, R29, R40, R8 ;  /* 0x000000281d087223 */ /* 0x000fca0000000008 */
[----:B------:R-:W-:-:S04]  /*4540*/  F2FP.BF16.F32.PACK_AB R8, RZ, R8 ;  /* 0x00000008ff08723e */ /* 0x000fc800000010ff */
[----:B------:R-:W-:Y:S01]  /*4550*/  PRMT R10, R8, 0x7610, R10 ;  /* 0x00007610080a7816 */ /* 0x000fe2000000000a */
[----:B------:R-:W-:-:S05]  /*4560*/  @P0 IMAD.MOV.U32 R8, RZ, RZ, R56 ;  /* 0x000000ffff080224 */ /* 0x000fca00078e0038 */
[----:B------:R0:W-:Y:S01]  /*4570*/  @P0 STG.E.U16 desc[UR36][R8.64+0x12], R10 ;  /* 0x0000120a08000986 */ /* 0x0001e2000c101524 */
[----:B------:R-:W-:Y:S05]  /*4580*/  @!P2 BRA `(.L_x_57) ;  /* 0x000000000004a947 */ /* 0x000fea0003800000 */
[----:B------:R0:W5:Y:S02]  /*4590*/  LDG.E.LTC128B.U16 R58, desc[UR36][R6.64+0x10] ;  /* 0x00001024063a7981 */ /* 0x000164000c1e1520 */
.L_x_57:
[----:B------:R-:W-:Y:S05]  /*45a0*/  BSYNC B1 ;  /* 0x0000000000017941 */ /* 0x000fea0003800000 */
.L_x_56:
[----:B0----5:R-:W-:Y:S01]  /*45b0*/  IMAD.U32 R9, R58, 0x10000, RZ ;  /* 0x000100003a097824 */ /* 0x021fe200078e00ff */
[----:B------:R-:W-:Y:S01]  /*45c0*/  IADD3 R4, P0, R59, R56, RZ ;  /* 0x000000383b047210 */ /* 0x000fe20007f1e0ff */
[----:B------:R-:W-:Y:S01]  /*45d0*/  BSSY B1, `(.L_x_58) ;  /* 0x0000009000017945 */ /* 0x000fe20003800000 */
[----:B------:R-:W-:Y:S01]  /*45e0*/  ISETP.GT.AND P1, PT, R3, 0x9, P1 ;  /* 0x000000090300780c */ /* 0x000fe20000f24270 */
[----:B------:R-:W-:Y:S02]  /*45f0*/  FMUL R9, R9, R42 ;  /* 0x0000002a09097220 */ /* 0x000fe40000400000 */
[----:B------:R-:W-:Y:S02]  /*4600*/  IMAD.X R5, R5, 0x1, R61, P0 ;  /* 0x0000000105057824 */ /* 0x000fe400000e063d */
[----:B------:R-:W-:-:S05]  /*4610*/  FFMA R9, R30, R40, R9 ;  /* 0x000000281e097223 */ /* 0x000fca0000000009 */
[----:B------:R-:W-:-:S05]  /*4620*/  F2FP.BF16.F32.PACK_AB R9, RZ, R9 ;  /* 0x00000009ff09723e */ /* 0x000fca00000010ff */
[----:B------:R0:W-:Y:S01]  /*4630*/  @P2 STG.E.U16 desc[UR36][R4.64+0x10], R9 ;  /* 0x0000100904002986 */ /* 0x0001e2000c101524 */
[----:B------:R-:W-:Y:S05]  /*4640*/  @!P1 BRA `(.L_x_59) ;  /* 0x0000000000049947 */ /* 0x000fea0003800000 */
[----:B------:R0:W5:Y:S02]  /*4650*/  LDG.E.LTC128B.U16 R58, desc[UR36][R6.64+0x12] ;  /* 0x00001224063a7981 */ /* 0x000164000c1e1520 */
.L_x_59:
[----:B------:R-:W-:Y:S05]  /*4660*/  BSYNC B1 ;  /* 0x0000000000017941 */ /* 0x000fea0003800000 */
.L_x_58:
[----:B------:R-:W-:Y:S05]  /*4670*/  @!P1 BRA `(.L_x_60) ;  /* 0x0000000400749947 */ /* 0x000fea0003800000 */
[----:B-----5:R-:W-:-:S04]  /*4680*/  IMAD.U32 R3, R58, 0x10000, RZ ;  /* 0x000100003a037824 */ /* 0x020fc800078e00ff */
[----:B0--3--:R-:W-:-:S04]  /*4690*/  FMUL R6, R3, R42 ;  /* 0x0000002a03067220 */ /* 0x009fc80000400000 */
[----:B------:R-:W-:-:S05]  /*46a0*/  FFMA R6, R31, R40, R6 ;  /* 0x000000281f067223 */ /* 0x000fca0000000006 */
[----:B------:R-:W-:-:S05]  /*46b0*/  F2FP.BF16.F32.PACK_AB R6, RZ, R6 ;  /* 0x00000006ff06723e */ /* 0x000fca00000010ff */
[----:B------:R0:W-:Y:S01]  /*46c0*/  STG.E.U16 desc[UR36][R4.64+0x12], R6 ;  /* 0x0000120604007986 */ /* 0x0001e2000c101524 */
[----:B------:R-:W-:Y:S05]  /*46d0*/  BRA `(.L_x_60) ;  /* 0x00000004005c7947 */ /* 0x000fea0003800000 */
.L_x_33:
[----:B------:R-:W-:Y:S01]  /*46e0*/  ISETP.GT.AND P4, PT, R3, 0x1, P2 ;  /* 0x000000010300780c */ /* 0x000fe20001784270 */
[----:B------:R-:W-:Y:S01]  /*46f0*/  ULDC.64 UR4, c[0x0][0x5c0] ;  /* 0x0001700000047ab9 */ /* 0x000fe20000000a00 */
[-C--:B------:R-:W-:Y:S01]  /*4700*/  FMUL R33, R33, R40.reuse ;  /* 0x0000002821217220 */ /* 0x080fe20000400000 */
[----:B------:R-:W-:Y:S01]  /*4710*/  LEA R6, P1, R50, UR4, 0x1 ;  /* 0x0000000432067c11 */ /* 0x000fe2000f8208ff */
[C---:B------:R-:W-:Y:S01]  /*4720*/  IMAD.SHL.U32 R21, R10.reuse, 0x10, RZ ;  /* 0x000000100a157824 */ /* 0x040fe200078e00ff */
[----:B------:R-:W-:Y:S01]  /*4730*/  SHF.L.U64.HI R15, R10, 0x4, R11 ;  /* 0x000000040a0f7819 */ /* 0x000fe2000001020b */
[-C--:B------:R-:W-:Y:S01]  /*4740*/  FMUL R32, R32, R40.reuse ;  /* 0x0000002820207220 */ /* 0x080fe20000400000 */
[----:B------:R-:W-:Y:S01]  /*4750*/  LEA.HI.X R7, R50, UR5, R53, 0x1, P1 ;  /* 0x0000000532077c11 */ /* 0x000fe200088f0c35 */
[-C--:B------:R-:W-:Y:S01]  /*4760*/  FMUL R34, R34, R40.reuse ;  /* 0x0000002822227220 */ /* 0x080fe20000400000 */
[----:B------:R-:W-:Y:S01]  /*4770*/  F2FP.BF16.F32.PACK_AB R33, RZ, R33 ;  /* 0x00000021ff21723e */ /* 0x000fe200000010ff */
[-C--:B------:R-:W-:Y:S01]  /*4780*/  FMUL R35, R35, R40.reuse ;  /* 0x0000002823237220 */ /* 0x080fe20000400000 */
[----:B------:R-:W-:Y:S01]  /*4790*/  ISETP.GT.AND P3, PT, R60, 0x8, PT ;  /* 0x000000083c00780c */ /* 0x000fe20003f64270 */
[----:B------:R-:W-:Y:S01]  /*47a0*/  FMUL R36, R36, R40 ;  /* 0x0000002824247220 */ /* 0x000fe20000400000 */
[----:B------:R-:W-:Y:S01]  /*47b0*/  F2FP.BF16.F32.PACK_AB R32, RZ, R32 ;  /* 0x00000020ff20723e */ /* 0x000fe200000010ff */
[----:B------:R0:W-:Y:S01]  /*47c0*/  @P4 STG.E.U16 desc[UR36][R6.64+0x2], R33 ;  /* 0x0000022106004986 */ /* 0x0001e2000c101524 */
[----:B------:R-:W-:Y:S01]  /*47d0*/  IADD3 R8, P4, R21, R6, RZ ;  /* 0x0000000615087210 */ /* 0x000fe20007f9e0ff */
[-C--:B------:R-:W-:Y:S01]  /*47e0*/  FMUL R37, R37, R40.reuse ;  /* 0x0000002825257220 */ /* 0x080fe20000400000 */
[C---:B------:R-:W-:Y:S01]  /*47f0*/  ISETP.GT.AND P1, PT, R3.reuse, RZ, P3 ;  /* 0x000000ff0300720c */ /* 0x040fe20001f24270 */
[----:B------:R-:W-:Y:S01]  /*4800*/  @P0 STG.E.U16 desc[UR36][R6.64], R32 ;  /* 0x0000002006000986 */ /* 0x000fe2000c101524 */
[----:B------:R-:W-:Y:S01]  /*4810*/  ISETP.GT.AND P5, PT, R3, 0x1, P3 ;  /* 0x000000010300780c */ /* 0x000fe20001fa4270 */
[----:B------:R-:W-:Y:S01]  /*4820*/  IMAD.X R9, R15, 0x1, R7, P4 ;  /* 0x000000010f097824 */ /* 0x000fe200020e0607 */
[----:B------:R-:W-:Y:S01]  /*4830*/  ISETP.GT.AND P4, PT, R3, 0x8, P2 ;  /* 0x000000080300780c */ /* 0x000fe20001784270 */
[----:B------:R-:W-:Y:S01]  /*4840*/  FMUL R38, R38, R40 ;  /* 0x0000002826267220 */ /* 0x000fe20000400000 */
[----:B------:R-:W-:Y:S01]  /*4850*/  F2FP.BF16.F32.PACK_AB R34, RZ, R34 ;  /* 0x00000022ff22723e */ /* 0x000fe200000010ff */
[-C--:B------:R-:W-:Y:S01]  /*4860*/  FMUL R39, R39, R40.reuse ;  /* 0x0000002827277220 */ /* 0x080fe20000400000 */
[----:B------:R-:W-:Y:S01]  /*4870*/  F2FP.BF16.F32.PACK_AB R35, RZ, R35 ;  /* 0x00000023ff23723e */ /* 0x000fe200000010ff */
[----:B------:R-:W-:Y:S01]  /*4880*/  FMUL R24, R24, R40 ;  /* 0x0000002818187220 */ /* 0x000fe20000400000 */
[----:B------:R-:W-:Y:S01]  /*4890*/  F2FP.BF16.F32.PACK_AB R36, RZ, R36 ;  /* 0x00000024ff24723e */ /* 0x000fe200000010ff */
[----:B0-----:R-:W-:Y:S01]  /*48a0*/  IMAD R33, R11, 0xf0, RZ ;  /* 0x000000f00b217824 */ /* 0x001fe200078e02ff */
[C---:B------:R-:W-:Y:S01]  /*48b0*/  ISETP.GT.AND P2, PT, R3.reuse, 0x9, P2 ;  /* 0x000000090300780c */ /* 0x040fe20001744270 */
[----:B------:R-:W-:Y:S01]  /*48c0*/  @P1 STG.E.U16 desc[UR36][R8.64], R34 ;  /* 0x0000002208001986 */ /* 0x000fe2000c101524 */
[----:B------:R-:W-:Y:S01]  /*48d0*/  ISETP.GT.AND P1, PT, R60, 0x80, PT ;  /* 0x000000803c00780c */ /* 0x000fe20003f24270 */
[----:B------:R-:W-:Y:S01]  /*48e0*/  IMAD.WIDE.U32 R10, R10, 0xf0, R8 ;  /* 0x000000f00a0a7825 */ /* 0x000fe200078e0008 */
[----:B------:R-:W-:Y:S01]  /*48f0*/  F2FP.BF16.F32.PACK_AB R37, RZ, R37 ;  /* 0x00000025ff25723e */ /* 0x000fe200000010ff */
[----:B------:R-:W-:Y:S01]  /*4900*/  @P5 STG.E.U16 desc[UR36][R8.64+0x2], R35 ;  /* 0x0000022308005986 */ /* 0x000fe2000c101524 */
[----:B------:R-:W-:Y:S01]  /*4910*/  ISETP.GT.AND P5, PT, R3, RZ, P1 ;  /* 0x000000ff0300720c */ /* 0x000fe20000fa4270 */
[----:B------:R-:W-:Y:S01]  /*4920*/  IMAD.IADD R5, R33, 0x1, R11 ;  /* 0x0000000121057824 */ /* 0x000fe200078e020b */
[----:B------:R-:W-:Y:S01]  /*4930*/  F2FP.BF16.F32.PACK_AB R38, RZ, R38 ;  /* 0x00000026ff26723e */ /* 0x000fe200000010ff */
[----:B------:R-:W-:Y:S01]  /*4940*/  @P4 STG.E.U16 desc[UR36][R6.64+0x10], R36 ;  /* 0x0000102406004986 */ /* 0x000fe2000c101524 */
[----:B------:R-:W-:Y:S01]  /*4950*/  ISETP.GT.AND P4, PT, R3, 0x8, P3 ;  /* 0x000000080300780c */ /* 0x000fe20001f84270 */
[-C--:B------:R-:W-:Y:S01]  /*4960*/  FMUL R25, R25, R40.reuse ;  /* 0x0000002819197220 */ /* 0x080fe20000400000 */
[----:B------:R-:W-:Y:S01]  /*4970*/  ISETP.GT.AND P3, PT, R3, 0x9, P3 ;  /* 0x000000090300780c */ /* 0x000fe20001f64270 */
[----:B------:R0:W-:Y:S01]  /*4980*/  @P2 STG.E.U16 desc[UR36][R6.64+0x12], R37 ;  /* 0x0000122506002986 */ /* 0x0001e2000c101524 */
[----:B------:R-:W-:Y:S01]  /*4990*/  F2FP.BF16.F32.PACK_AB R39, RZ, R39 ;  /* 0x00000027ff27723e */ /* 0x000fe200000010ff */
[-C--:B------:R-:W-:Y:S01]  /*49a0*/  FMUL R26, R26, R40.reuse ;  /* 0x000000281a1a7220 */ /* 0x080fe20000400000 */
[----:B------:R-:W-:Y:S01]  /*49b0*/  ISETP.GT.AND P0, PT, R60, 0x88, PT ;  /* 0x000000883c00780c */ /* 0x000fe20003f04270 */
[----:B------:R-:W-:Y:S01]  /*49c0*/  FMUL R27, R27, R40 ;  /* 0x000000281b1b7220 */ /* 0x000fe20000400000 */
[----:B------:R-:W-:Y:S01]  /*49d0*/  F2FP.BF16.F32.PACK_AB R24, RZ, R24 ;  /* 0x00000018ff18723e */ /* 0x000fe200000010ff */
[----:B------:R-:W-:Y:S01]  /*49e0*/  @P5 IMAD.MOV.U32 R4, RZ, RZ, R10 ;  /* 0x000000ffff045224 */ /* 0x000fe200078e000a */
[----:B------:R-:W-:Y:S01]  /*49f0*/  F2FP.BF16.F32.PACK_AB R25, RZ, R25 ;  /* 0x00000019ff19723e */ /* 0x000fe200000010ff */
[----:B------:R-:W-:Y:S01]  /*4a00*/  FMUL R28, R28, R40 ;  /* 0x000000281c1c7220 */ /* 0x000fe20000400000 */
[----:B------:R-:W-:Y:S01]  /*4a10*/  F2FP.BF16.F32.PACK_AB R26, RZ, R26 ;  /* 0x0000001aff1a723e */ /* 0x000fe200000010ff */
[----:B------:R-:W-:Y:S01]  /*4a20*/  @P4 STG.E.U16 desc[UR36][R8.64+0x10], R38 ;  /* 0x0000102608004986 */ /* 0x000fe2000c101524 */
[----:B------:R-:W-:Y:S01]  /*4a30*/  ISETP.GT.AND P4, PT, R3, 0x1, P1 ;  /* 0x000000010300780c */ /* 0x000fe20000f84270 */
[-C--:B------:R-:W-:Y:S01]  /*4a40*/  FMUL R29, R29, R40.reuse ;  /* 0x000000281d1d7220 */ /* 0x080fe20000400000 */
[C---:B------:R-:W-:Y:S01]  /*4a50*/  ISETP.GT.AND P2, PT, R3.reuse, 0x8, P1 ;  /* 0x000000080300780c */ /* 0x040fe20000f44270 */
[----:B------:R1:W-:Y:S01]  /*4a60*/  @P3 STG.E.U16 desc[UR36][R8.64+0x12], R39 ;  /* 0x0000122708003986 */ /* 0x0003e2000c101524 */
[C---:B------:R-:W-:Y:S01]  /*4a70*/  ISETP.GT.AND P3, PT, R3.reuse, RZ, P0 ;  /* 0x000000ff0300720c */ /* 0x040fe20000764270 */
[----:B------:R-:W-:Y:S01]  /*4a80*/  FMUL R30, R30, R40 ;  /* 0x000000281e1e7220 */ /* 0x000fe20000400000 */
[----:B------:R-:W-:Y:S01]  /*4a90*/  ISETP.GT.AND P1, PT, R3, 0x9, P1 ;  /* 0x000000090300780c */ /* 0x000fe20000f24270 */
[----:B------:R2:W-:Y:S01]  /*4aa0*/  @P5 STG.E.U16 desc[UR36][R4.64], R24 ;  /* 0x0000001804005986 */ /* 0x0005e2000c101524 */
[----:B0-----:R-:W-:Y:S01]  /*4ab0*/  IADD3 R6, P5, R21, R10, RZ ;  /* 0x0000000a15067210 */ /* 0x001fe20007fbe0ff */
[----:B------:R-:W-:Y:S01]  /*4ac0*/  FMUL R31, R31, R40 ;  /* 0x000000281f1f7220 */ /* 0x000fe20000400000 */
[----:B------:R-:W-:-:S02]  /*4ad0*/  F2FP.BF16.F32.PACK_AB R27, RZ, R27 ;  /* 0x0000001bff1b723e */ /* 0x000fc400000010ff */
[----:B------:R-:W-:Y:S01]  /*4ae0*/  F2FP.BF16.F32.PACK_AB R28, RZ, R28 ;  /* 0x0000001cff1c723e */ /* 0x000fe200000010ff */
[--C-:B------:R-:W-:Y:S01]  /*4af0*/  @P4 IMAD.MOV.U32 R12, RZ, RZ, R10.reuse ;  /* 0x000000ffff0c4224 */ /* 0x100fe200078e000a */
[----:B------:R-:W-:Y:S01]  /*4b00*/  F2FP.BF16.F32.PACK_AB R29, RZ, R29 ;  /* 0x0000001dff1d723e */ /* 0x000fe200000010ff */
[--C-:B------:R-:W-:Y:S01]  /*4b10*/  @P4 IMAD.MOV.U32 R13, RZ, RZ, R5.reuse ;  /* 0x000000ffff0d4224 */ /* 0x100fe200078e0005 */
[----:B------:R-:W-:Y:S01]  /*4b20*/  F2FP.BF16.F32.PACK_AB R30, RZ, R30 ;  /* 0x0000001eff1e723e */ /* 0x000fe200000010ff */
[--C-:B------:R-:W-:Y:S01]  /*4b30*/  IMAD.X R7, R15, 0x1, R5.reuse, P5 ;  /* 0x000000010f077824 */ /* 0x100fe200028e0605 */
[----:B-1----:R-:W-:Y:S01]  /*4b40*/  IADD3 R8, P5, R21, R10, RZ ;  /* 0x0000000a15087210 */ /* 0x002fe20007fbe0ff */
[----:B--2---:R-:W-:Y:S01]  /*4b50*/  @P2 IMAD.MOV.U32 R4, RZ, RZ, R10 ;  /* 0x000000ffff042224 */ /* 0x004fe200078e000a */
[----:B------:R-:W-:Y:S01]  /*4b60*/  @P4 STG.E.U16 desc[UR36][R12.64+0x2], R25 ;  /* 0x000002190c004986 */ /* 0x000fe2000c101524 */
[C---:B------:R-:W-:Y:S01]  /*4b70*/  ISETP.GT.AND P4, PT, R3.reuse, 0x1, P0 ;  /* 0x000000010300780c */ /* 0x040fe20000784270 */
[----:B------:R-:W-:Y:S01]  /*4b80*/  @P1 IMAD.MOV.U32 R11, RZ, RZ, R5 ;  /* 0x000000ffff0b1224 */ /* 0x000fe200078e0005 */
[----:B------:R-:W-:Y:S01]  /*4b90*/  F2FP.BF16.F32.PACK_AB R31, RZ, R31 ;  /* 0x0000001fff1f723e */ /* 0x000fe200000010ff */
[----:B------:R-:W-:Y:S01]  /*4ba0*/  @P3 STG.E.U16 desc[UR36][R6.64], R26 ;  /* 0x0000001a06003986 */ /* 0x000fe2000c101524 */
[----:B------:R-:W-:Y:S01]  /*4bb0*/  ISETP.GT.AND P3, PT, R3, 0x8, P0 ;  /* 0x000000080300780c */ /* 0x000fe20000764270 */
[----:B------:R-:W-:Y:S01]  /*4bc0*/  IMAD.X R9, R5, 0x1, R15, P5 ;  /* 0x0000000105097824 */ /* 0x000fe200028e060f */
[----:B------:R-:W-:-:S07]  /*4bd0*/  ISETP.GT.AND P0, PT, R3, 0x9, P0 ;  /* 0x000000090300780c */ /* 0x000fce0000704270 */
[----:B------:R-:W-:Y:S04]  /*4be0*/  @P4 STG.E.U16 desc[UR36][R6.64+0x2], R27 ;  /* 0x0000021b06004986 */ /* 0x000fe8000c101524 */
[----:B------:R0:W-:Y:S04]  /*4bf0*/  @P2 STG.E.U16 desc[UR36][R4.64+0x10], R28 ;  /* 0x0000101c04002986 */ /* 0x0001e8000c101524 */
[----:B------:R1:W-:Y:S04]  /*4c00*/  @P1 STG.E.U16 desc[UR36][R10.64+0x12], R29 ;  /* 0x0000121d0a001986 */ /* 0x0003e8000c101524 */
[----:B------:R1:W-:Y:S01]  /*4c10*/  @P3 STG.E.U16 desc[UR36][R8.64+0x10], R30 ;  /* 0x0000101e08003986 */ /* 0x0003e2000c101524 */
[----:B0-----:R-:W-:-:S02]  /*4c20*/  @P0 IMAD.MOV.U32 R4, RZ, RZ, R8 ;  /* 0x000000ffff040224 */ /* 0x001fc400078e0008 */
[----:B------:R-:W-:-:S05]  /*4c30*/  @P0 IMAD.MOV.U32 R5, RZ, RZ, R9 ;  /* 0x000000ffff050224 */ /* 0x000fca00078e0009 */
[----:B------:R1:W-:Y:S02]  /*4c40*/  @P0 STG.E.U16 desc[UR36][R4.64+0x12], R31 ;  /* 0x0000121f04000986 */ /* 0x0003e4000c101524 */
.L_x_60:
[----:B------:R-:W-:Y:S05]  /*4c50*/  BSYNC B0 ;  /* 0x0000000000007941 */ /* 0x000fea0003800000 */
.L_x_32:
[----:B------:R-:W-:Y:S01]  /*4c60*/  ULDC UR4, c[0x0][0xc] ;  /* 0x0000030000047ab9 */ /* 0x000fe20000000800 */
[----:B------:R-:W-:Y:S01]  /*4c70*/  ULDC UR5, c[0x0][0x10] ;  /* 0x0000040000057ab9 */ /* 0x000fe20000000800 */
[----:B01----:R-:W0:Y:S01]  /*4c80*/  LDC R5, c[0x0][0x14] ;  /* 0x00000500ff057b82 */ /* 0x003e220000000800 */
[----:B------:R-:W-:Y:S01]  /*4c90*/  UIMAD.WIDE.U32 UR4, UR4, UR5, URZ ;  /* 0x00000005040472a5 */ /* 0x000fe2000f8e003f */
[----:B------:R-:W-:Y:S02]  /*4ca0*/  IMAD.MOV.U32 R3, RZ, RZ, R17 ;  /* 0x000000ffff037224 */ /* 0x000fe400078e0011 */
[----:B------:R-:W-:Y:S02]  /*4cb0*/  IMAD.MOV.U32 R44, RZ, RZ, -0x1 ;  /* 0xffffffffff2c7424 */ /* 0x000fe400078e00ff */
[----:B------:R-:W-:Y:S02]  /*4cc0*/  IMAD.MOV.U32 R41, RZ, RZ, -0x1 ;  /* 0xffffffffff297424 */ /* 0x000fe400078e00ff */
[----:B0-----:R-:W-:-:S04]  /*4cd0*/  IMAD.WIDE.U32 R2, R5, UR4, R2 ;  /* 0x0000000405027c25 */ /* 0x001fc8000f8e0002 */
[----:B------:R-:W-:Y:S01]  /*4ce0*/  IMAD R5, R5, UR5, RZ ;  /* 0x0000000505057c24 */ /* 0x000fe2000f8e02ff */
[----:B------:R-:W-:Y:S02]  /*4cf0*/  ULDC.64 UR4, c[0x0][0x650] ;  /* 0x0001940000047ab9 */ /* 0x000fe40000000a00 */
[----:B------:R-:W-:Y:S01]  /*4d00*/  ISETP.GE.U32.AND P0, PT, R2, UR4, PT ;  /* 0x0000000402007c0c */ /* 0x000fe2000bf06070 */
[----:B------:R-:W-:Y:S01]  /*4d10*/  IMAD.IADD R17, R3, 0x1, R5 ;  /* 0x0000000103117824 */ /* 0x000fe200078e0205 */
[----:B------:R-:W-:-:S04]  /*4d20*/  PRMT R3, RZ, 0x7610, R3 ;  /* 0x00007610ff037816 */ /* 0x000fc80000000003 */
[----:B------:R-:W-:-:S13]  /*4d30*/  ISETP.GE.U32.AND.EX P0, PT, R17, UR5, PT, P0 ;  /* 0x0000000511007c0c */ /* 0x000fda000bf06100 */
[----:B------:R-:W-:Y:S05]  /*4d40*/  @P0 BRA `(.L_x_61) ;  /* 0x0000000400680947 */ /* 0x000fea0003800000 */
[----:B--2---:R-:W0:Y:S01]  /*4d50*/  S2R R12, SR_CTAID.X ;  /* 0x00000000000c7919 */ /* 0x004e220000002500 */
[----:B------:R-:W1:Y:S01]  /*4d60*/  LDC.64 R10, c[0x0][0x628] ;  /* 0x00018a00ff0a7b82 */ /* 0x000e620000000a00 */
[----:B------:R-:W-:Y:S01]  /*4d70*/  ULDC UR4, c[0x0][0x150] ;  /* 0x0000540000047ab9 */ /* 0x000fe20000000800 */
[----:B------:R-:W-:Y:S01]  /*4d80*/  IMAD.MOV.U32 R8, RZ, RZ, R2 ;  /* 0x000000ffff087224 */ /* 0x000fe200078e0002 */
[----:B------:R-:W2:Y:S01]  /*4d90*/  S2R R24, SR_CTAID.Y ;  /* 0x0000000000187919 */ /* 0x000ea20000002600 */
[----:B------:R-:W-:-:S04]  /*4da0*/  IMAD.MOV.U32 R9, RZ, RZ, R17 ;  /* 0x000000ffff097224 */ /* 0x000fc800078e0011 */
[----:B------:R-:W2:Y:S08]  /*4db0*/  LDC R21, c[0x0][0x144] ;  /* 0x00005100ff157b82 */ /* 0x000eb00000000800 */
[----:B------:R-:W2:Y:S08]  /*4dc0*/  LDC R0, c[0x0][0x630] ;  /* 0x00018c00ff007b82 */ /* 0x000eb00000000800 */
[----:B------:R-:W2:Y:S01]  /*4dd0*/  LDC.64 R14, c[0x0][0x620] ;  /* 0x00018800ff0e7b82 */ /* 0x000ea20000000a00 */
[----:B-1----:R-:W-:-:S04]  /*4de0*/  ISETP.NE.U32.AND P0, PT, R10, RZ, PT ;  /* 0x000000ff0a00720c */ /* 0x002fc80003f05070 */
[----:B------:R-:W-:Y:S02]  /*4df0*/  ISETP.NE.AND.EX P0, PT, R11, RZ, PT, P0 ;  /* 0x000000ff0b00720c */ /* 0x000fe40003f05300 */
[----:B0-----:R-:W-:-:S05]  /*4e00*/  I2FP.F32.U32 R3, R12 ;  /* 0x0000000c00037245 */ /* 0x001fca0000201000 */
[----:B------:R-:W-:-:S04]  /*4e10*/  FMUL R3, R3, UR4 ;  /* 0x0000000403037c20 */ /* 0x000fc80008400000 */
[----:B------:R0:W1:Y:S02]  /*4e20*/  F2I.U32.TRUNC.NTZ R20, R3 ;  /* 0x0000000300147305 */ /* 0x000064000020f000 */
[----:B------:R-:W-:Y:S05]  /*4e30*/  @!P0 BRA `(.L_x_62) ;  /* 0x0000000000288947 */ /* 0x000fea0003800000 */
[----:B0-----:R-:W0:Y:S02]  /*4e40*/  LDC R3, c[0x0][0x634] ;  /* 0x00018d00ff037b82 */ /* 0x001e240000000800 */
[----:B0-----:R-:W-:-:S05]  /*4e50*/  IADD3 R3, P0, R2, R3, RZ ;  /* 0x0000000302037210 */ /* 0x001fca0007f1e0ff */
[----:B------:R-:W-:-:S04]  /*4e60*/  IMAD.X R13, RZ, RZ, R17, P0 ;  /* 0x000000ffff0d7224 */ /* 0x000fc800000e0611 */
[----:B------:R-:W-:-:S04]  /*4e70*/  IMAD.WIDE.U32 R4, R13, R10, RZ ;  /* 0x0000000a0d047225 */ /* 0x000fc800078e00ff */
[----:B---3--:R-:W-:-:S04]  /*4e80*/  IMAD.WIDE.U32 R6, P0, R3, R11, R4 ;  /* 0x0000000b03067225 */ /* 0x008fc80007800004 */
[----:B------:R-:W-:-:S04]  /*4e90*/  IMAD.WIDE.U32 R4, R3, R10, RZ ;  /* 0x0000000a03047225 */ /* 0x000fc800078e00ff */
[----:B------:R-:W-:Y:S01]  /*4ea0*/  IMAD.X R9, RZ, RZ, RZ, P0 ;  /* 0x000000ffff097224 */ /* 0x000fe200000e06ff */
[----:B------:R-:W-:Y:S01]  /*4eb0*/  IADD3 RZ, P0, R5, R6, RZ ;  /* 0x0000000605ff7210 */ /* 0x000fe20007f1e0ff */
[----:B------:R-:W-:-:S04]  /*4ec0*/  IMAD.MOV.U32 R8, RZ, RZ, R7 ;  /* 0x000000ffff087224 */ /* 0x000fc800078e0007 */
[----:B------:R-:W-:-:S08]  /*4ed0*/  IMAD.WIDE.U32.X R8, R13, R11, R8, P0 ;  /* 0x0000000b0d087225 */ /* 0x000fd000000e0408 */
.L_x_62:
[-CC-:B--2---:R-:W-:Y:S01]  /*4ee0*/  SHF.R.U64 R41, R8, R0.reuse, R9.reuse ;  /* 0x0000000008297219 */ /* 0x184fe20000001209 */
[----:B------:R-:W2:Y:S01]  /*4ef0*/  LDC.64 R28, c[0x0][0x640] ;  /* 0x00019000ff1c7b82 */ /* 0x000ea20000000a00 */
[----:B------:R-:W-:Y:S01]  /*4f00*/  SHF.R.U32.HI R0, RZ, R0, R9 ;  /* 0x00000000ff007219 */ /* 0x000fe20000011609 */
[----:B-1----:R-:W-:Y:S01]  /*4f10*/  IMAD.MOV R20, RZ, RZ, -R20 ;  /* 0x000000ffff147224 */ /* 0x002fe200078e0a14 */
[----:B---3--:R-:W-:Y:S01]  /*4f20*/  IADD3 R7, P0, RZ, -R41, RZ ;  /* 0x80000029ff077210 */ /* 0x008fe20007f1e0ff */
[----:B------:R-:W-:Y:S02]  /*4f30*/  ULDC UR4, c[0x0][0x154] ;  /* 0x0000550000047ab9 */ /* 0x000fe40000000800 */
[----:B------:R-:W-:Y:S02]  /*4f40*/  IMAD R21, R21, R20, R12 ;  /* 0x0000001415157224 */ /* 0x000fe400078e020c */
[----:B------:R-:W1:Y:S01]  /*4f50*/  LDC R6, c[0x0][0x618] ;  /* 0x00018600ff067b82 */ /* 0x000e620000000800 */
[----:B0-----:R-:W-:-:S04]  /*4f60*/  IMAD.X R3, RZ, RZ, ~R0, P0 ;  /* 0x000000ffff037224 */ /* 0x001fc800000e0e00 */
[-C--:B------:R-:W-:Y:S02]  /*4f70*/  IMAD R0, R3, R14.reuse, RZ ;  /* 0x0000000e03007224 */ /* 0x080fe400078e02ff */
[----:B------:R-:W-:Y:S01]  /*4f80*/  IMAD.MOV.U32 R3, RZ, RZ, R17 ;  /* 0x000000ffff037224 */ /* 0x000fe200078e0011 */
[----:B------:R-:W0:Y:S01]  /*4f90*/  LDC R8, c[0x0][0x608] ;  /* 0x00018200ff087b82 */ /* 0x000e220000000800 */
[----:B------:R-:W-:-:S04]  /*4fa0*/  IMAD.WIDE.U32 R4, R7, R14, R2 ;  /* 0x0000000e07047225 */ /* 0x000fc800078e0002 */
[----:B------:R-:W-:-:S03]  /*4fb0*/  IMAD R3, R7, R15, R0 ;  /* 0x0000000f07037224 */ /* 0x000fc600078e0200 */
[----:B------:R-:W3:Y:S01]  /*4fc0*/  LDC R26, c[0x0][0x658] ;  /* 0x00019600ff1a7b82 */ /* 0x000ee20000000800 */
[----:B------:R-:W-:Y:S01]  /*4fd0*/  I2FP.F32.U32 R0, R24 ;  /* 0x0000001800007245 */ /* 0x000fe20000201000 */
[----:B------:R-:W-:Y:S01]  /*4fe0*/  IMAD.MOV.U32 R7, RZ, RZ, 0x1 ;  /* 0x00000001ff077424 */ /* 0x000fe200078e00ff */
[----:B--2---:R-:W-:Y:S01]  /*4ff0*/  ISETP.NE.U32.AND P0, PT, R28, RZ, PT ;  /* 0x000000ff1c00720c */ /* 0x004fe20003f05070 */
[----:B------:R-:W-:Y:S02]  /*5000*/  IMAD.IADD R3, R5, 0x1, R3 ;  /* 0x0000000105037824 */ /* 0x000fe400078e0203 */
[----:B------:R-:W-:Y:S01]  /*5010*/  FMUL R0, R0, UR4 ;  /* 0x0000000400007c20 */ /* 0x000fe20008400000 */
[----:B------:R-:W-:Y:S01]  /*5020*/  ISETP.NE.AND.EX P0, PT, R29, RZ, PT, P0 ;  /* 0x000000ff1d00720c */ /* 0x000fe20003f05300 */
[----:B------:R-:W2:Y:S01]  /*5030*/  LDC R15, c[0x0][0x148] ;  /* 0x00005200ff0f7b82 */ /* 0x000ea20000000800 */
[-CC-:B-1----:R-:W-:Y:S01]  /*5040*/  SHF.R.U64 R12, R4, R6.reuse, R3.reuse ;  /* 0x00000006040c7219 */ /* 0x182fe20000001203 */
[----:B------:R1:W1:Y:S01]  /*5050*/  F2I.U32.TRUNC.NTZ R13, R0 ;  /* 0x00000000000d7305 */ /* 0x000262000020f000 */
[----:B------:R-:W-:Y:S01]  /*5060*/  SHF.R.U32.HI R3, RZ, R6, R3 ;  /* 0x00000006ff037219 */ /* 0x000fe20000011603 */
[----:B------:R-:W-:-:S04]  /*5070*/  IMAD.MOV.U32 R5, RZ, RZ, -0x1 ;  /* 0xffffffffff057424 */ /* 0x000fc800078e00ff */
[----:B------:R-:W1:Y:S01]  /*5080*/  LDC R20, c[0x0][0x600] ;  /* 0x00018000ff147b82 */ /* 0x000e620000000800 */
[-CC-:B0-----:R-:W-:Y:S02]  /*5090*/  SHF.R.U64 R10, R12, R8.reuse, R3.reuse ;  /* 0x000000080c0a7219 */ /* 0x181fe40000001203 */
[----:B------:R-:W-:-:S05]  /*50a0*/  SHF.R.U32.HI R3, RZ, R8, R3 ;  /* 0x00000008ff037219 */ /* 0x000fca0000011603 */
[----:B------:R-:W0:Y:S01]  /*50b0*/  LDC R27, c[0x0][0x648] ;  /* 0x00019200ff1b7b82 */ /* 0x000e220000000800 */
[-C--:B---3--:R-:W-:Y:S02]  /*50c0*/  SHF.L.U32 R4, R5, R26.reuse, RZ ;  /* 0x0000001a05047219 */ /* 0x088fe400000006ff */
[-CC-:B------:R-:W-:Y:S02]  /*50d0*/  SHF.R.U64 R14, R10, R26.reuse, R3.reuse ;  /* 0x0000001a0a0e7219 */ /* 0x180fe40000001203 */
[----:B------:R-:W-:Y:S02]  /*50e0*/  SHF.R.U32.HI R5, RZ, R26, R3 ;  /* 0x0000001aff057219 */ /* 0x000fe40000011603 */
[----:B------:R-:W-:Y:S01]  /*50f0*/  LOP3.LUT R25, RZ, R4, RZ, 0x33, !PT ;  /* 0x00000004ff197212 */ /* 0x000fe200078e33ff */
[----:B------:R-:W3:Y:S01]  /*5100*/  LDC R30, c[0x0][0x638] ;  /* 0x00018e00ff1e7b82 */ /* 0x000ee20000000800 */
[----:B------:R-:W-:Y:S01]  /*5110*/  SHF.L.U32 R26, R7, R26, RZ ;  /* 0x0000001a071a7219 */ /* 0x000fe200000006ff */
[----:B------:R-:W-:-:S06]  /*5120*/  IMAD.MOV.U32 R4, RZ, RZ, R14 ;  /* 0x000000ffff047224 */ /* 0x000fcc00078e000e */
[----:B------:R-:W0:Y:S01]  /*5130*/  LDC R31, c[0x0][0x610] ;  /* 0x00018400ff1f7b82 */ /* 0x000e220000000800 */
        /* <DEDUP_REMOVED lines=11> */
.L_x_63:
[----:B------:R-:W-:Y:S01]  /*51f0*/  ISETP.NE.AND P0, PT, R16, 0x1, PT ;  /* 0x000000011000780c */ /* 0x000fe20003f05270 */
[----:B-1----:R-:W-:Y:S01]  /*5200*/  VIADD R7, R20, 0xffffffff ;  /* 0xffffffff14077836 */ /* 0x002fe20000000000 */
[----:B0-----:R-:W-:Y:S01]  /*5210*/  SHF.R.U64 R0, R4, R27, R5 ;  /* 0x0000001b04007219 */ /* 0x001fe20000001205 */
[----:B------:R-:W-:Y:S01]  /*5220*/  IMAD.MOV R13, RZ, RZ, -R13 ;  /* 0x000000ffff0d7224 */ /* 0x000fe200078e0a0d */
[----:B------:R-:W-:Y:S01]  /*5230*/  LOP3.LUT R5, R10, R25, RZ, 0xc0, !PT ;  /* 0x000000190a057212 */ /* 0x000fe200078ec0ff */
[----:B------:R-:W-:Y:S01]  /*5240*/  IMAD.MOV.U32 R4, RZ, RZ, 0x1 ;  /* 0x00000001ff047424 */ /* 0x000fe200078e00ff */
[----:B------:R-:W-:Y:S01]  /*5250*/  LOP3.LUT R12, R12, R7, RZ, 0xc0, !PT ;  /* 0x000000070c0c7212 */ /* 0x000fe200078ec0ff */
[----:B------:R-:W-:Y:S02]  /*5260*/  IMAD.MOV R3, RZ, RZ, -R0 ;  /* 0x000000ffff037224 */ /* 0x000fe400078e0a00 */
[----:B------:R-:W-:Y:S02]  /*5270*/  IMAD R0, R26, R0, R5 ;  /* 0x000000001a007224 */ /* 0x000fe400078e0205 */
[----:B---3--:R-:W-:-:S02]  /*5280*/  IMAD R3, R3, R30, R14 ;  /* 0x0000001e03037224 */ /* 0x008fc400078e020e */
[----:B--2---:R-:W-:Y:S02]  /*5290*/  @P0 IMAD R21, R15, R13, R24 ;  /* 0x0000000d0f150224 */ /* 0x004fe400078e0218 */
[----:B------:R-:W-:Y:S01]  /*52a0*/  IMAD R5, R3, R20, R12 ;  /* 0x0000001403057224 */ /* 0x000fe200078e020c */
[----:B------:R-:W-:Y:S01]  /*52b0*/  PRMT R3, R4, 0x7610, R3 ;  /* 0x0000761004037816 */ /* 0x000fe20000000003 */
[----:B------:R-:W-:-:S05]  /*52c0*/  IMAD R0, R0, R31, R21 ;  /* 0x0000001f00007224 */ /* 0x000fca00078e0215 */
[----:B------:R-:W-:Y:S02]  /*52d0*/  SEL R44, R5, R0, !P0 ;  /* 0x00000000052c7207 */ /* 0x000fe40004000000 */
[----:B------:R-:W-:-:S07]  /*52e0*/  SEL R0, R0, R5, !P0 ;  /* 0x0000000500007207 */ /* 0x000fce0004000000 */
.L_x_61:
[----:B------:R-:W-:Y:S01]  /*52f0*/  LOP3.LUT P0, RZ, R3, 0xff, RZ, 0xc0, !PT ;  /* 0x000000ff03ff7812 */ /* 0x000fe2000780c0ff */
[----:B------:R-:W-:-:S12]  /*5300*/  IMAD.MOV.U32 R45, RZ, RZ, R0 ;  /* 0x000000ffff2d7224 */ /* 0x000fd800078e0000 */
[----:B------:R-:W-:Y:S05]  /*5310*/  @P0 BRA `(.L_x_64) ;  /* 0xffffffbc00b00947 */ /* 0x000fea000383ffff */
[----:B------:R-:W-:Y:S05]  /*5320*/  EXIT ;  /* 0x000000000000794d */ /* 0x000fea0003800000 */
.L_x_7:
[----:B0-----:R-:W-:Y:S01]  /*5330*/  ULDC.64 UR4, c[0x0][0x650] ;  /* 0x0001940000047ab9 */ /* 0x001fe20000000a00 */
        /* <DEDUP_REMOVED lines=25> */
.L_x_66:
[----:B------:R-:W0:Y:S01]  /*54d0*/  LDC.64 R28, c[0x0][0x640] ;  /* 0x00019000ff1c7b82 */ /* 0x000e220000000a00 */
[-CC-:B------:R-:W-:Y:S01]  /*54e0*/  SHF.R.U64 R21, R12, R6.reuse, R13.reuse ;  /* 0x000000060c157219 */ /* 0x180fe2000000120d */
[----:B------:R-:W-:Y:S01]  /*54f0*/  IMAD.MOV.U32 R8, RZ, RZ, R2 ;  /* 0x000000ffff087224 */ /* 0x000fe200078e0002 */
[----:B------:R-:W-:Y:S01]  /*5500*/  SHF.R.U32.HI R6, RZ, R6, R13 ;  /* 0x00000006ff067219 */ /* 0x000fe2000001160d */
[----:B------:R-:W-:Y:S01]  /*5510*/  IMAD.MOV.U32 R30, RZ, RZ, 0x1 ;  /* 0x00000001ff1e7424 */ /* 0x000fe200078e00ff */
[----:B------:R-:W-:-:S03]  /*5520*/  IADD3 R11, P0, RZ, -R21, RZ ;  /* 0x80000015ff0b7210 */ /* 0x000fc60007f1e0ff */
        /* <DEDUP_REMOVED lines=10> */
[----:B------:R-:W-:Y:S02]  /*55d0*/  ISETP.NE.AND.EX P0, PT, R29, RZ, PT, P0 ;  /* 0x000000ff1d00720c */ /* 0x000fe40003f05300 */
[----:B------:R-:W0:Y:S02]  /*55e0*/  LDC R22, c[0x0][0x600] ;  /* 0x00018000ff167b82 */ /* 0x000e240000000800 */
[-CC-:B-1----:R-:W-:Y:S01]  /*55f0*/  SHF.R.U64 R14, R8, R10.reuse, R9.reuse ;  /* 0x0000000a080e7219 */ /* 0x182fe20000001209 */
[----:B------:R-:W-:Y:S01]  /*5600*/  IMAD.MOV.U32 R8, RZ, RZ, -0x1 ;  /* 0xffffffffff087424 */ /* 0x000fe200078e00ff */
[----:B------:R-:W-:-:S04]  /*5610*/  SHF.R.U32.HI R9, RZ, R10, R9 ;  /* 0x0000000aff097219 */ /* 0x000fc80000011609 */
[----:B------:R-:W1:Y:S01]  /*5620*/  LDC R24, c[0x0][0x648] ;  /* 0x00019200ff187b82 */ /* 0x000e620000000800 */
[-CC-:B--2---:R-:W-:Y:S02]  /*5630*/  SHF.R.U64 R23, R14, R12.reuse, R9.reuse ;  /* 0x0000000c0e177219 */ /* 0x184fe40000001209 */
[----:B------:R-:W-:-:S05]  /*5640*/  SHF.R.U32.HI R6, RZ, R12, R9 ;  /* 0x0000000cff067219 */ /* 0x000fca0000011609 */
[----:B------:R-:W2:Y:S01]  /*5650*/  LDC R26, c[0x0][0x638] ;  /* 0x00018e00ff1a7b82 */ /* 0x000ea20000000800 */
[-C--:B---3--:R-:W-:Y:S02]  /*5660*/  SHF.L.U32 R8, R8, R27.reuse, RZ ;  /* 0x0000001b08087219 */ /* 0x088fe400000006ff */
[-CC-:B------:R-:W-:Y:S02]  /*5670*/  SHF.R.U64 R25, R23, R27.reuse, R6.reuse ;  /* 0x0000001b17197219 */ /* 0x180fe40000001206 */
[----:B------:R-:W-:Y:S02]  /*5680*/  LOP3.LUT R32, RZ, R8, RZ, 0x33, !PT ;  /* 0x00000008ff207212 */ /* 0x000fe400078e33ff */
[----:B------:R-:W-:Y:S01]  /*5690*/  SHF.R.U32.HI R9, RZ, R27, R6 ;  /* 0x0000001bff097219 */ /* 0x000fe20000011606 */
[----:B------:R-:W3:Y:S01]  /*56a0*/  LDC R31, c[0x0][0x610] ;  /* 0x00018400ff1f7b82 */ /* 0x000ee20000000800 */
[----:B------:R-:W-:Y:S01]  /*56b0*/  IMAD.MOV.U32 R8, RZ, RZ, R25 ;  /* 0x000000ffff087224 */ /* 0x000fe200078e0019 */
[----:B------:R-:W-:Y:S06]  /*56c0*/  @!P0 BRA `(.L_x_67) ;  /* 0x0000000000288947 */ /* 0x000fec0003800000 */
        /* <DEDUP_REMOVED lines=10> */
.L_x_67:
[----:B------:R-:W-:Y:S02]  /*5770*/  ISETP.NE.AND P0, PT, R16, 0x1, PT ;  /* 0x000000011000780c */ /* 0x000fe40003f05270 */
[----:B-1----:R-:W-:Y:S01]  /*5780*/  SHF.R.U64 R6, R8, R24, R9 ;  /* 0x0000001808067219 */ /* 0x002fe20000001209 */
[----:B0-----:R-:W-:Y:S01]  /*5790*/  VIADD R9, R22, 0xffffffff ;  /* 0xffffffff16097836 */ /* 0x001fe20000000000 */
[----:B------:R-:W-:Y:S02]  /*57a0*/  SHF.L.U32 R30, R30, R27, RZ ;  /* 0x0000001b1e1e7219 */ /* 0x000fe400000006ff */
[----:B------:R-:W-:Y:S01]  /*57b0*/  LOP3.LUT R5, R23, R32, RZ, 0xc0, !PT ;  /* 0x0000002017057212 */ /* 0x000fe200078ec0ff */
[----:B------:R-:W-:-:S04]  /*57c0*/  IMAD.MOV R8, RZ, RZ, -R6 ;  /* 0x000000ffff087224 */ /* 0x000fc800078e0a06 */
[----:B------:R-:W-:Y:S01]  /*57d0*/  IMAD R6, R30, R6, R5 ;  /* 0x000000061e067224 */ /* 0x000fe200078e0205 */
[----:B------:R-:W-:Y:S01]  /*57e0*/  LOP3.LUT R5, R14, R9, RZ, 0xc0, !PT ;  /* 0x000000090e057212 */ /* 0x000fe200078ec0ff */
[----:B------:R-:W-:Y:S02]  /*57f0*/  @P0 IMAD R3, R7, R20, R4 ;  /* 0x0000001407030224 */ /* 0x000fe400078e0204 */
[----:B--2---:R-:W-:Y:S02]  /*5800*/  IMAD R4, R8, R26, R25 ;  /* 0x0000001a08047224 */ /* 0x004fe400078e0219 */
[----:B---3--:R-:W-:Y:S02]  /*5810*/  IMAD R3, R6, R31, R3 ;  /* 0x0000001f06037224 */ /* 0x008fe400078e0203 */
[----:B------:R-:W-:Y:S02]  /*5820*/  IMAD R4, R4, R22, R5 ;  /* 0x0000001604047224 */ /* 0x000fe400078e0205 */
[----:B------:R-:W-:-:S02]  /*5830*/  IMAD.MOV.U32 R9, RZ, RZ, 0x1 ;  /* 0x00000001ff097424 */ /* 0x000fc400078e00ff */
[----:B------:R-:W-:Y:S01]  /*5840*/  IMAD.MOV.U32 R8, RZ, RZ, R21 ;  /* 0x000000ffff087224 */ /* 0x000fe200078e0015 */
[----:B------:R-:W-:Y:S02]  /*5850*/  SEL R6, R4, R3, !P0 ;  /* 0x0000000304067207 */ /* 0x000fe40004000000 */
[----:B------:R-:W-:-:S07]  /*5860*/  SEL R22, R3, R4, !P0 ;  /* 0x0000000403167207 */ /* 0x000fce0004000000 */
.L_x_65:
[----:B------:R-:W-:-:S08]  /*5870*/  NOP ;  /* 0x0000000000007918 */ /* 0x000fd00000000000 */
[----:B------:R-:W0:-:S00]  /*5880*/  USETMAXREG.DEALLOC.CTAPOOL 0x28 ;  /* 0x00000028000079c8 */ /* 0x000e0000080e0500 */
[----:B0-----:R-:W-:-:S13]  /*5890*/  ISETP.NE.AND P0, PT, R0, RZ, PT ;  /* 0x000000ff0000720c */ /* 0x001fda0003f05270 */
[----:B------:R-:W-:Y:S05]  /*58a0*/  @P0 EXIT ;  /* 0x000000000000094d */ /* 0x000fea0003800000 */
[----:B------:R-:W-:Y:S01]  /*58b0*/  LOP3.LUT P0, RZ, R9, 0xff, RZ, 0xc0, !PT ;  /* 0x000000ff09ff7812 */ /* 0x000fe2000780c0ff */
[----:B------:R-:W-:Y:S02]  /*58c0*/  IMAD.MOV.U32 R0, RZ, RZ, 0x1 ;  /* 0x00000001ff007424 */ /* 0x000fe400078e00ff */
[----:B------:R-:W-:-:S10]  /*58d0*/  IMAD.MOV.U32 R10, RZ, RZ, RZ ;  /* 0x000000ffff0a7224 */ /* 0x000fd400078e00ff */
[----:B------:R-:W-:Y:S05]  /*58e0*/  @!P0 BRA `(.L_x_68) ;  /* 0x0000000c00c48947 */ /* 0x000fea0003800000 */
[----:B------:R-:W0:Y:S01]  /*58f0*/  LDC R0, c[0x0][0x28c] ;  /* 0x0000a300ff007b82 */ /* 0x000e220000000800 */
[----:B------:R-:W1:Y:S01]  /*5900*/  S2R R3, SR_CgaCtaId ;  /* 0x0000000000037919 */ /* 0x000e620000008800 */
[----:B------:R-:W-:Y:S01]  /*5910*/  ULDC UR13, c[0x0][0x658] ;  /* 0x00019600000d7ab9 */ /* 0x000fe20000000800 */
[----:B------:R-:W-:Y:S01]  /*5920*/  UMOV UR5, 0xffffffff ;  /* 0xffffffff00057882 */ /* 0x000fe20000000000 */
[----:B------:R-:W-:Y:S01]  /*5930*/  ULDC UR4, c[0x0][0xc] ;  /* 0x0000030000047ab9 */ /* 0x000fe20000000800 */
[----:B------:R-:W-:Y:S01]  /*5940*/  USHF.L.U32 UR21, UR5, UR13, URZ ;  /* 0x0000000d05157299 */ /* 0x000fe2000800063f */
[----:B------:R-:W-:Y:S01]  /*5950*/  BSSY B0, `(.L_x_68) ;  /* 0x00000ea000007945 */ /* 0x000fe20003800000 */
[----:B------:R-:W-:Y:S01]  /*5960*/  UMOV UR6, 0x1 ;  /* 0x0000000100067882 */ /* 0x000fe20000000000 */
[----:B------:R-:W-:Y:S01]  /*5970*/  ULDC UR5, c[0x0][0x10] ;  /* 0x0000040000057ab9 */ /* 0x000fe20000000800 */
[----:B------:R-:W-:Y:S01]  /*5980*/  USHF.L.U32 UR13, UR6, UR13, URZ ;  /* 0x0000000d060d7299 */ /* 0x000fe2000800063f */
[----:B------:R-:W-:Y:S01]  /*5990*/  IMAD.MOV.U32 R11, RZ, RZ, 0x1 ;  /* 0x00000001ff0b7424 */ /* 0x000fe200078e00ff */
[----:B------:R-:W-:Y:S01]  /*59a0*/  UIMAD.WIDE.U32 UR4, UR4, UR5, URZ ;  /* 0x00000005040472a5 */ /* 0x000fe2000f8e003f */
[----:B------:R-:W-:Y:S01]  /*59b0*/  LOP3.LUT R20, R19, 0x2, RZ, 0xfc, !PT ;  /* 0x0000000213147812 */ /* 0x000fe200078efcff */
[----:B------:R-:W-:Y:S01]  /*59c0*/  ULDC UR6, c[0x0][0x14] ;  /* 0x0000050000067ab9 */ /* 0x000fe20000000800 */
[----:B------:R-:W-:Y:S01]  /*59d0*/  IMAD.MOV.U32 R10, RZ, RZ, RZ ;  /* 0x000000ffff0a7224 */ /* 0x000fe200078e00ff */
[----:B------:R-:W-:-:S02]  /*59e0*/  UIMAD.WIDE.U32 UR14, UR4, UR6, URZ ;  /* 0x00000006040e72a5 */ /* 0x000fc4000f8e003f */
[----:B------:R-:W-:Y:S02]  /*59f0*/  UIMAD UR29, UR5, UR6, URZ ;  /* 0x00000006051d72a4 */ /* 0x000fe4000f8e023f */
[----:B------:R-:W-:Y:S02]  /*5a00*/  ULOP3.LUT UR21, URZ, UR21, URZ, 0x33, !UPT ;  /* 0x000000153f157292 */ /* 0x000fe4000f8e333f */
[----:B------:R-:W-:Y:S01]  /*5a10*/  UIADD3 UR29, UR15, UR29, URZ ;  /* 0x0000001d0f1d7290 */ /* 0x000fe2000fffe03f */
[----:B------:R-:W-:Y:S01]  /*5a20*/  ULDC.64 UR22, c[0x0][0x198] ;  /* 0x0000660000167ab9 */ /* 0x000fe20000000a00 */
[----:B0-----:R-:W-:-:S05]  /*5a30*/  VIADD R0, R0, 0xff ;  /* 0x000000ff00007836 */ /* 0x001fca0000000000 */
[----:B------:R-:W-:Y:S01]  /*5a40*/  SHF.R.S32.HI R5, RZ, 0x1f, R0 ;  /* 0x0000001fff057819 */ /* 0x000fe20000011400 */
[----:B-1----:R-:W-:-:S03]  /*5a50*/  IMAD.SHL.U32 R12, R3, 0x200, RZ ;  /* 0x00000200030c7824 */ /* 0x002fc600078e00ff */
[----:B------:R-:W-:Y:S01]  /*5a60*/  LEA.HI R5, R5, R0, RZ, 0x8 ;  /* 0x0000000005057211 */ /* 0x000fe200078f40ff */
[----:B------:R-:W-:Y:S02]  /*5a70*/  IMAD.SHL.U32 R13, R3, 0x8, RZ ;  /* 0x00000008030d7824 */ /* 0x000fe400078e00ff */
[----:B------:R-:W-:Y:S01]  /*5a80*/  IMAD.MOV.U32 R0, RZ, RZ, 0x1 ;  /* 0x00000001ff007424 */ /* 0x000fe200078e00ff */
[----:B------:R-:W-:Y:S02]  /*5a90*/  LOP3.LUT R12, R12, 0x200, RZ, 0xc0, !PT ;  /* 0x000002000c0c7812 */ /* 0x000fe400078ec0ff */
[----:B------:R-:W-:Y:S02]  /*5aa0*/  LOP3.LUT R13, R13, 0x8, RZ, 0xe2, !PT ;  /* 0x000000080d0d7812 */ /* 0x000fe400078ee2ff */
[----:B------:R-:W-:-:S07]  /*5ab0*/  SHF.R.S32.HI R21, RZ, 0x8, R5 ;  /* 0x00000008ff157819 */ /* 0x000fce0000011405 */
.L_x_79:
[----:B------:R-:W-:-:S03]  /*5ac0*/  UMOV UR4, 0xffffffff ;  /* 0xffffffff00047882 */ /* 0x000fc60000000000 */
[----:B------:R-:W-:Y:S05]  /*5ad0*/  BRA.DIV UR4, `(.L_x_69) ;  /* 0x0000000e04e87947 */ /* 0x000fea000b800000 */
[----:B------:R-:W-:-:S13]  /*5ae0*/  ELECT P6, URZ, PT ;  /* 0x00000000003f782f */ /* 0x000fda00038c0000 */
.L_x_88:
[----:B------:R-:W0:Y:S01]  /*5af0*/  LDC R3, c[0x0][0x28c] ;  /* 0x0000a300ff037b82 */ /* 0x000e220000000800 */
[----:B------:R-:W-:Y:S01]  /*5b00*/  BSSY B1, `(.L_x_70) ;  /* 0x000005a000017945 */ /* 0x000fe20003800000 */
[----:B0-----:R-:W-:-:S13]  /*5b10*/  ISETP.LT.OR P6, PT, R3, 0x1, !P6 ;  /* 0x000000010300780c */ /* 0x001fda00077c1670 */
[----:B------:R-:W-:Y:S05]  /*5b20*/  @P6 BRA `(.L_x_71) ;  /* 0x00000004005c6947 */ /* 0x000fea0003800000 */
[----:B------:R-:W-:Y:S02]  /*5b30*/  IMAD R22, R22, 0xc0, RZ ;  /* 0x000000c016167824 */ /* 0x000fe400078e02ff */
[----:B------:R-:W-:Y:S02]  /*5b40*/  IMAD R7, R6, 0x10, R13 ;  /* 0x0000001006077824 */ /* 0x000fe400078e020d */
[----:B------:R-:W-:Y:S02]  /*5b50*/  VIADD R15, R21, 0x1 ;  /* 0x00000001150f7836 */ /* 0x000fe40000000000 */
[----:B------:R-:W-:Y:S02]  /*5b60*/  IMAD.MOV.U32 R23, RZ, RZ, RZ ;  /* 0x000000ffff177224 */ /* 0x000fe400078e00ff */
[----:B------:R-:W-:Y:S02]  /*5b70*/  IMAD.MOV.U32 R3, RZ, RZ, R0 ;  /* 0x000000ffff037224 */ /* 0x000fe400078e0000 */
[----:B------:R-:W-:-:S07]  /*5b80*/  IMAD.MOV.U32 R5, RZ, RZ, R10 ;  /* 0x000000ffff057224 */ /* 0x000fce00078e000a */
.L_x_74:
[----:B------:R-:W0:Y:S01]  /*5b90*/  S2R R9, SR_CgaCtaId ;  /* 0x0000000000097919 */ /* 0x000e220000008800 */
[----:B------:R-:W-:Y:S02]  /*5ba0*/  MOV R4, 0x400 ;  /* 0x0000040000047802 */ /* 0x000fe40000000f00 */
[----:B------:R-:W-:-:S13]  /*5bb0*/  LOP3.LUT P1, RZ, R18, 0x7f, RZ, 0xc0, !PT ;  /* 0x0000007f12ff7812 */ /* 0x000fda000782c0ff */
[----:B------:R-:W1:Y:S01]  /*5bc0*/  @!P1 LDC R6, c[0x0][0x500] ;  /* 0x00014000ff069b82 */ /* 0x000e620000000800 */
[----:B0-----:R-:W-:Y:S02]  /*5bd0*/  LEA R14, R9, R4, 0x18 ;  /* 0x00000004090e7211 */ /* 0x001fe400078ec0ff */
[----:B------:R-:W-:-:S03]  /*5be0*/  SHF.L.U32 R4, R3, 0x1f, RZ ;  /* 0x0000001f03047819 */ /* 0x000fc600000006ff */
[----:B------:R-:W-:-:S04]  /*5bf0*/  IMAD R9, R5, 0x8, R14 ;  /* 0x0000000805097824 */ /* 0x000fc800078e020e */
[----:B------:R-:W0:Y:S02]  /*5c00*/  SYNCS.PHASECHK.TRANS64.TRYWAIT P0, [R9+URZ+0x10], R4 ;  /* 0x00001004090075a7 */ /* 0x000e24000800017f */
[----:B01----:R-:W-:Y:S05]  /*5c10*/  @!P0 BRA `(.L_x_72) ;  /* 0x0000000c00b88947 */ /* 0x003fea0003800000 */
.L_x_89:
[----:B0-----:R-:W-:Y:S01]  /*5c20*/  PRMT R4, R20, 0x9910, RZ ;  /* 0x0000991014047816 */ /* 0x001fe200000000ff */
[----:B------:R0:W-:Y:S03]  /*5c30*/  @!P1 SYNCS.ARRIVE.TRANS64 RZ, [R9+URZ], R6 ;  /* 0x0000000609ff99a7 */ /* 0x0001e6000800003f */
[----:B------:R-:W-:-:S13]  /*5c40*/  ISETP.NE.AND P0, PT, R4, 0x2, PT ;  /* 0x000000020400780c */ /* 0x000fda0003f05270 */
[----:B0-----:R-:W-:Y:S05]  /*5c50*/  @P0 BRA `(.L_x_73) ;  /* 0x0000000000040947 */ /* 0x001fea0003800000 */
[----:B------:R-:W-:Y:S01]  /*5c60*/  BPT.TRAP 0x1 ;  /* 0x000000040000795c */ /* 0x000fe20000300000 */
.L_x_73:
[----:B------:R-:W-:Y:S01]  /*5c70*/  IMAD R4, R5, 0x18000, R14 ;  /* 0x0001800005047824 */ /* 0x000fe200078e020e */
[----:B------:R-:W-:Y:S01]  /*5c80*/  R2UR UR10, R23 ;  /* 0x00000000170a72ca */ /* 0x000fe200000e0000 */
[----:B------:R-:W-:Y:S01]  /*5c90*/  UIADD3 UR30, UP0, UR22, 0xf0, URZ ;  /* 0x000000f0161e7890 */ /* 0x000fe2000ff1e03f */
[----:B------:R-:W-:Y:S01]  /*5ca0*/  R2UR UR9, R9 ;  /* 0x00000000090972ca */ /* 0x000fe200000e0000 */
[----:B------:R-:W-:Y:S01]  /*5cb0*/  VIADD R15, R15, 0xffffffff ;  /* 0xffffffff0f0f7836 */ /* 0x000fe20000000000 */
[----:B------:R-:W-:Y:S01]  /*5cc0*/  R2UR UR40, R4 ;  /* 0x00000000042872ca */ /* 0x000fe200000e0000 */
[----:B------:R-:W-:Y:S01]  /*5cd0*/  IMAD R4, R5, 0x1000, R12 ;  /* 0x0000100005047824 */ /* 0x000fe200078e020c */
[----:B------:R-:W-:Y:S01]  /*5ce0*/  R2UR UR11, R22 ;  /* 0x00000000160b72ca */ /* 0x000fe200000e0000 */
[----:B------:R-:W-:Y:S01]  /*5cf0*/  UIADD3.X UR31, URZ, UR23, URZ, UP0, !UPT ;  /* 0x000000173f1f7290 */ /* 0x000fe200087fe43f */
[----:B------:R-:W-:Y:S01]  /*5d00*/  R2UR UR12, R8 ;  /* 0x00000000080c72ca */ /* 0x000fe200000e0000 */
[----:B------:R-:W-:Y:S01]  /*5d10*/  IMAD R4, R4, 0x2, R14 ;  /* 0x0000000204047824 */ /* 0x000fe200078e020e */
[----:B------:R-:W-:Y:S01]  /*5d20*/  R2UR UR35, R7 ;  /* 0x00000000072372ca */ /* 0x000fe200000e0000 */
[----:B------:R-:W-:Y:S01]  /*5d30*/  UIADD3 UR6, UP1, UR22, 0x1f0, URZ ;  /* 0x000001f016067890 */ /* 0x000fe2000ff3e03f */
[----:B------:R-:W-:Y:S01]  /*5d40*/  ISETP.GT.AND P1, PT, R15, 0x1, PT ;  /* 0x000000010f00780c */ /* 0x000fe20003f24270 */
[----:B------:R-:W-:Y:S01]  /*5d50*/  UIADD3 UR58, UR10, 0x40, URZ ;  /* 0x000000400a3a7890 */ /* 0x000fe2000fffe03f */
[----:B------:R-:W-:Y:S01]  /*5d60*/  R2UR UR18, R4 ;  /* 0x00000000041272ca */ /* 0x000fe200000e0000 */
[----:B------:R-:W-:Y:S01]  /*5d70*/  UIADD3 UR50, UR10, 0x80, URZ ;  /* 0x000000800a327890 */ /* 0x000fe2000fffe03f */
[----:B------:R-:W-:Y:S01]  /*5d80*/  VIADD R5, R5, 0x1 ;  /* 0x0000000105057836 */ /* 0x000fe20000000000 */
[----:B------:R-:W-:Y:S01]  /*5d90*/  UIADD3 UR8, UR40, 0x100, URZ ;  /* 0x0000010028087890 */ /* 0x000fe2000fffe03f */
[----:B------:R-:W-:Y:S01]  /*5da0*/  VIADD R23, R23, 0x100 ;  /* 0x0000010017177836 */ /* 0x000fe20000000000 */
[----:B------:R-:W-:-:S02]  /*5db0*/  UIADD3 UR56, UR40, 0x6100, URZ ;  /* 0x0000610028387890 */ /* 0x000fc4000fffe03f */
[----:B------:R-:W-:Y:S01]  /*5dc0*/  UIADD3 UR48, UR40, 0xc100, URZ ;  /* 0x0000c10028307890 */ /* 0x000fe2000fffe03f */
[----:B------:R-:W-:Y:S01]  /*5dd0*/  ISETP.NE.AND P0, PT, R5, 0x2, PT ;  /* 0x000000020500780c */ /* 0x000fe20003f05270 */
[----:B------:R-:W-:Y:S02]  /*5de0*/  UIADD3 UR42, UR10, 0xc0, URZ ;  /* 0x000000c00a2a7890 */ /* 0x000fe4000fffe03f */
[----:B------:R-:W-:Y:S01]  /*5df0*/  UIADD3 UR40, UR40, 0x12100, URZ ;  /* 0x0001210028287890 */ /* 0x000fe2000fffe03f */
[----:B------:R-:W-:Y:S01]  /*5e00*/  SEL R4, RZ, 0x1, P0 ;  /* 0x00000001ff047807 */ /* 0x000fe20000000000 */
[----:B------:R-:W-:Y:S01]  /*5e10*/  UMOV UR4, 0x0 ;  /* 0x0000000000047882 */ /* 0x000fe20000000000 */
[----:B------:R-:W-:Y:S01]  /*5e20*/  UMOV UR5, 0x10000000 ;  /* 0x1000000000057882 */ /* 0x000fe20000000000 */
[----:B------:R-:W-:Y:S01]  /*5e30*/  UIADD3.X UR7, URZ, UR23, URZ, UP1, !UPT ;  /* 0x000000173f077290 */ /* 0x000fe20008ffe43f */
[----:B------:R0:W-:Y:S01]  /*5e40*/  UTMALDG.3D [UR8], [UR30], desc[UR4] ;  /* 0x000004081e0075b4 */ /* 0x0001e20008011000 */
[----:B------:R-:W-:Y:S01]  /*5e50*/  UIADD3 UR32, UR18, 0x30100, URZ ;  /* 0x0003010012207890 */ /* 0x000fe2000fffe03f */
[----:B------:R-:W-:Y:S01]  /*5e60*/  LOP3.LUT R3, R3, R4, RZ, 0x3c, !PT ;  /* 0x0000000403037212 */ /* 0x000fe200078e3cff */
[----:B------:R-:W-:Y:S01]  /*5e70*/  UIADD3 UR24, UR18, 0x30900, URZ ;  /* 0x0003090012187890 */ /* 0x000fe2000fffe03f */
[----:B------:R-:W-:Y:S01]  /*5e80*/  SEL R5, R5, RZ, P0 ;  /* 0x000000ff05057207 */ /* 0x000fe20000000000 */
[----:B------:R-:W-:Y:S01]  /*5e90*/  UIADD3 UR16, UR18, 0x31100, URZ ;  /* 0x0003110012107890 */ /* 0x000fe2000fffe03f */
[----:B------:R-:W-:Y:S01]  /*5ea0*/  UMOV UR57, UR9 ;  /* 0x0000000900397c82 */ /* 0x000fe20008000000 */
        /* <DEDUP_REMOVED lines=8> */
[----:B------:R1:W-:Y:S01]  /*5f30*/  UTMALDG.3D [UR56], [UR30], desc[UR4] ;  /* 0x000004381e0075b4 */ /* 0x0003e20008011000 */
[----:B------:R-:W-:Y:S01]  /*5f40*/  UMOV UR37, 0x30000 ;  /* 0x0003000000257882 */ /* 0x000fe20000000000 */
[----:B------:R-:W-:Y:S01]  /*5f50*/  UMOV UR33, UR9 ;  /* 0x0000000900217c82 */ /* 0x000fe20008000000 */
[----:B------:R-:W-:Y:S01]  /*5f60*/  UMOV UR34, UR10 ;  /* 0x0000000a00227c82 */ /* 0x000fe20008000000 */
[----:B------:R-:W-:Y:S01]  /*5f70*/  UMOV UR36, UR12 ;  /* 0x0000000c00247c82 */ /* 0x000fe20008000000 */
[----:B------:R-:W-:Y:S01]  /*5f80*/  UMOV UR25, UR9 ;  /* 0x0000000900197c82 */ /* 0x000fe20008000000 */
[----:B------:R-:W-:Y:S01]  /*5f90*/  UMOV UR27, UR35 ;  /* 0x00000023001b7c82 */ /* 0x000fe20008000000 */
[----:B------:R-:W-:Y:S01]  /*5fa0*/  UMOV UR28, UR12 ;  /* 0x0000000c001c7c82 */ /* 0x000fe20008000000 */
[----:B0-----:R-:W-:Y:S01]  /*5fb0*/  UIADD3 UR8, UR18, 0x31900, URZ ;  /* 0x0003190012087890 */ /* 0x001fe2000fffe03f */
[----:B------:R1:W-:Y:S01]  /*5fc0*/  UTMALDG.3D [UR48], [UR30], desc[UR4] ;  /* 0x000004301e0075b4 */ /* 0x0003e20008011000 */
        /* <DEDUP_REMOVED lines=8> */
[----:B------:R1:W-:Y:S01]  /*6050*/  UTMALDG.3D.MULTICAST [UR32], [UR6], UR37, desc[UR4] ;  /* 0x00000420060073b4 */ /* 0x0003e20008011825 */
[----:B------:R1:W-:Y:S01]  /*6060*/  UTMALDG.3D.MULTICAST [UR24], [UR6], UR37, desc[UR4] ;  /* 0x00000418060073b4 */ /* 0x0003e20008011825 */
[----:B------:R1:W-:Y:S01]  /*6070*/  UTMALDG.3D.MULTICAST [UR16], [UR6], UR37, desc[UR4] ;  /* 0x00000410060073b4 */ /* 0x0003e20008011825 */
[----:B------:R1:W-:Y:S02]  /*6080*/  UTMALDG.3D.MULTICAST [UR8], [UR6], UR37, desc[UR4] ;  /* 0x00000408060073b4 */ /* 0x0003e40008011825 */
[----:B-1----:R-:W-:Y:S05]  /*6090*/  @P1 BRA `(.L_x_74) ;  /* 0xfffffff800bc1947 */ /* 0x002fea000383ffff */
.L_x_71:
[----:B------:R-:W-:Y:S05]  /*60a0*/  BSYNC B1 ;  /* 0x0000000000017941 */ /* 0x000fea0003800000 */
.L_x_70:
[----:B------:R-:W-:Y:S01]  /*60b0*/  LOP3.LUT P1, RZ, R11, 0xff, RZ, 0xc0, !PT ;  /* 0x000000ff0bff7812 */ /* 0x000fe2000782c0ff */
[----:B------:R-:W-:Y:S01]  /*60c0*/  IMAD.IADD R10, R21, 0x1, R10 ;  /* 0x00000001150a7824 */ /* 0x000fe200078e020a */
[----:B------:R-:W-:Y:S01]  /*60d0*/  IADD3 R2, P2, R2, UR14, RZ ;  /* 0x0000000e02027c10 */ /* 0x000fe2000ff5e0ff */
[----:B------:R-:W-:Y:S01]  /*60e0*/  ULDC.64 UR4, c[0x0][0x650] ;  /* 0x0001940000047ab9 */ /* 0x000fe20000000a00 */
[----:B------:R-:W-:Y:S01]  /*60f0*/  BSSY B1, `(.L_x_75) ;  /* 0x000006d000017945 */ /* 0x000fe20003800000 */
[----:B------:R-:W-:Y:S01]  /*6100*/  IMAD.MOV.U32 R22, RZ, RZ, -0x1 ;  /* 0xffffffffff167424 */ /* 0x000fe200078e00ff */
[----:B------:R-:W-:Y:S01]  /*6110*/  SHF.R.U32.HI R3, RZ, 0x1, R10 ;  /* 0x00000001ff037819 */ /* 0x000fe2000001160a */
[----:B------:R-:W-:Y:S01]  /*6120*/  IMAD.MOV.U32 R6, RZ, RZ, -0x1 ;  /* 0xffffffffff067424 */ /* 0x000fe200078e00ff */
[----:B------:R-:W-:Y:S01]  /*6130*/  ISETP.GT.U32.AND P0, PT, R10, 0x1, PT ;  /* 0x000000010a00780c */ /* 0x000fe20003f04070 */
[----:B------:R-:W-:Y:S01]  /*6140*/  IMAD.MOV.U32 R8, RZ, RZ, -0x1 ;  /* 0xffffffffff087424 */ /* 0x000fe200078e00ff */
[----:B------:R-:W-:-:S02]  /*6150*/  LOP3.LUT R3, R3, 0x1, RZ, 0xc0, !PT ;  /* 0x0000000103037812 */ /* 0x000fc400078ec0ff */
[----:B------:R-:W-:Y:S01]  /*6160*/  ISETP.LT.U32.AND P0, PT, R21, 0x2, P0 ;  /* 0x000000021500780c */ /* 0x000fe20000701070 */
[----:B------:R-:W0:Y:S01]  /*6170*/  @P1 S2R R5, SR_CgaCtaId ;  /* 0x0000000000051919 */ /* 0x000e220000008800 */
[----:B------:R-:W-:Y:S02]  /*6180*/  @P1 MOV R4, 0x400 ;  /* 0x0000040000041802 */ /* 0x000fe40000000f00 */
[----:B------:R-:W-:Y:S02]  /*6190*/  IADD3.X R17, R17, UR29, RZ, P2, !PT ;  /* 0x0000001d11117c10 */ /* 0x000fe400097fe4ff */
[----:B------:R-:W-:Y:S02]  /*61a0*/  ISETP.GE.U32.AND P2, PT, R2, UR4, PT ;  /* 0x0000000402007c0c */ /* 0x000fe4000bf46070 */
[----:B------:R-:W-:Y:S02]  /*61b0*/  LOP3.LUT R10, R10, 0x1, RZ, 0xc0, !PT ;  /* 0x000000010a0a7812 */ /* 0x000fe400078ec0ff */
[----:B------:R-:W-:-:S02]  /*61c0*/  PRMT R11, RZ, 0x7610, R11 ;  /* 0x00007610ff0b7816 */ /* 0x000fc4000000000b */
[----:B0-----:R-:W-:-:S04]  /*61d0*/  @P1 LEA R4, R5, R4, 0x18 ;  /* 0x0000000405041211 */ /* 0x001fc800078ec0ff */
[----:B------:R0:W-:Y:S01]  /*61e0*/  @P1 SYNCS.ARRIVE.TRANS64.A1T0 RZ, [R4+URZ+0x38], RZ ;  /* 0x000038ff04ff19a7 */ /* 0x0001e2000810003f */
[----:B------:R-:W-:Y:S02]  /*61f0*/  ISETP.NE.U32.AND P1, PT, R3, 0x1, PT ;  /* 0x000000010300780c */ /* 0x000fe40003f25070 */
[----:B------:R-:W-:Y:S02]  /*6200*/  SEL R3, RZ, 0x1, !P0 ;  /* 0x00000001ff037807 */ /* 0x000fe40004000000 */
[----:B------:R-:W-:Y:S02]  /*6210*/  ISETP.GE.U32.AND.EX P0, PT, R17, UR5, PT, P2 ;  /* 0x0000000511007c0c */ /* 0x000fe4000bf06120 */
[----:B------:R-:W-:-:S04]  /*6220*/  ISETP.GT.U32.AND P1, PT, R21, 0x1, !P1 ;  /* 0x000000011500780c */ /* 0x000fc80004f24070 */
[----:B0-----:R-:W-:-:S04]  /*6230*/  SEL R4, RZ, 0x1, !P1 ;  /* 0x00000001ff047807 */ /* 0x001fc80004800000 */
[--C-:B------:R-:W-:Y:S02]  /*6240*/  LOP3.LUT R0, R4, R0, R3.reuse, 0x96, !PT ;  /* 0x0000000004007212 */ /* 0x100fe400078e9603 */
[----:B------:R-:W-:Y:S01]  /*6250*/  PRMT R3, RZ, 0x7610, R3 ;  /* 0x00007610ff037816 */ /* 0x000fe20000000003 */
[----:B------:R-:W-:Y:S06]  /*6260*/  @P0 BRA `(.L_x_76) ;  /* 0x0000000400540947 */ /* 0x000fec0003800000 */
[----:B------:R-:W-:Y:S01]  /*6270*/  ULDC.64 UR4, c[0x0][0x628] ;  /* 0x00018a0000047ab9 */ /* 0x000fe20000000a00 */
[----:B------:R-:W0:Y:S01]  /*6280*/  S2R R15, SR_CTAID.X ;  /* 0x00000000000f7919 */ /* 0x000e220000002500 */
[----:B------:R-:W-:Y:S01]  /*6290*/  ISETP.NE.U32.AND P0, PT, RZ, UR4, PT ;  /* 0x00000004ff007c0c */ /* 0x000fe2000bf05070 */
[----:B------:R-:W-:Y:S01]  /*62a0*/  ULDC UR7, c[0x0][0x630] ;  /* 0x00018c0000077ab9 */ /* 0x000fe20000000800 */
[----:B------:R-:W-:Y:S01]  /*62b0*/  IMAD.MOV.U32 R4, RZ, RZ, R2 ;  /* 0x000000ffff047224 */ /* 0x000fe200078e0002 */
[----:B------:R-:W1:Y:S01]  /*62c0*/  S2R R14, SR_CTAID.Y ;  /* 0x00000000000e7919 */ /* 0x000e620000002600 */
[----:B------:R-:W-:Y:S01]  /*62d0*/  ISETP.NE.AND.EX P0, PT, RZ, UR5, PT, P0 ;  /* 0x00000005ff007c0c */ /* 0x000fe2000bf05300 */
[----:B------:R-:W-:-:S12]  /*62e0*/  IMAD.MOV.U32 R5, RZ, RZ, R17 ;  /* 0x000000ffff057224 */ /* 0x000fd800078e0011 */
[----:B------:R-:W-:Y:S05]  /*62f0*/  @!P0 BRA `(.L_x_77) ;  /* 0x0000000000288947 */ /* 0x000fea0003800000 */
[----:B------:R-:W-:Y:S02]  /*6300*/  ULDC UR6, c[0x0][0x634] ;  /* 0x00018d0000067ab9 */ /* 0x000fe40000000800 */
[----:B------:R-:W-:-:S05]  /*6310*/  IADD3 R9, P0, R2, UR6, RZ ;  /* 0x0000000602097c10 */ /* 0x000fca000ff1e0ff */
[----:B------:R-:W-:-:S04]  /*6320*/  IMAD.X R3, RZ, RZ, R17, P0 ;  /* 0x000000ffff037224 */ /* 0x000fc800000e0611 */
[----:B------:R-:W-:-:S04]  /*6330*/  IMAD.WIDE.U32 R6, R3, UR4, RZ ;  /* 0x0000000403067c25 */ /* 0x000fc8000f8e00ff */
[----:B------:R-:W-:-:S04]  /*6340*/  IMAD.WIDE.U32 R6, P0, R9, UR5, R6 ;  /* 0x0000000509067c25 */ /* 0x000fc8000f800006 */
[----:B------:R-:W-:-:S04]  /*6350*/  IMAD.WIDE.U32 R8, R9, UR4, RZ ;  /* 0x0000000409087c25 */ /* 0x000fc8000f8e00ff */
[----:B------:R-:W-:Y:S01]  /*6360*/  IMAD.X R5, RZ, RZ, RZ, P0 ;  /* 0x000000ffff057224 */ /* 0x000fe200000e06ff */
[----:B------:R-:W-:Y:S01]  /*6370*/  IADD3 RZ, P0, R9, R6, RZ ;  /* 0x0000000609ff7210 */ /* 0x000fe20007f1e0ff */
[----:B------:R-:W-:-:S04]  /*6380*/  IMAD.MOV.U32 R4, RZ, RZ, R7 ;  /* 0x000000ffff047224 */ /* 0x000fc800078e0007 */
[----:B------:R-:W-:-:S08]  /*6390*/  IMAD.WIDE.U32.X R4, R3, UR5, R4, P0 ;  /* 0x0000000503047c25 */ /* 0x000fd000080e0404 */
.L_x_77:
[--C-:B------:R-:W-:Y:S01]  /*63a0*/  SHF.R.U64 R8, R4, UR7, R5.reuse ;  /* 0x0000000704087c19 */ /* 0x100fe20008001205 */
[----:B------:R-:W-:Y:S01]  /*63b0*/  ULDC.64 UR4, c[0x0][0x620] ;  /* 0x0001880000047ab9 */ /* 0x000fe20000000a00 */
[----:B------:R-:W-:Y:S01]  /*63c0*/  SHF.R.U32.HI R3, RZ, UR7, R5 ;  /* 0x00000007ff037c19 */ /* 0x000fe20008011605 */
[----:B------:R-:W-:Y:S01]  /*63d0*/  ULDC UR6, c[0x0][0x150] ;  /* 0x0000540000067ab9 */ /* 0x000fe20000000800 */
[----:B------:R-:W-:Y:S01]  /*63e0*/  IADD3 R4, P0, RZ, -R8, RZ ;  /* 0x80000008ff047210 */ /* 0x000fe20007f1e0ff */
[----:B------:R-:W2:Y:S01]  /*63f0*/  LDC R22, c[0x0][0x144] ;  /* 0x00005100ff167b82 */ /* 0x000ea20000000800 */
[----:B0-----:R-:W-:Y:S02]  /*6400*/  I2FP.F32.U32 R5, R15 ;  /* 0x0000000f00057245 */ /* 0x001fe40000201000 */
[----:B------:R-:W-:Y:S01]  /*6410*/  ISETP.NE.AND P2, PT, R16, 0x1, PT ;  /* 0x000000011000780c */ /* 0x000fe20003f45270 */
[----:B------:R-:W-:Y:S02]  /*6420*/  IMAD.X R3, RZ, RZ, ~R3, P0 ;  /* 0x000000ffff037224 */ /* 0x000fe400000e0e03 */
[----:B------:R-:W-:Y:S01]  /*6430*/  FMUL R6, R5, UR6 ;  /* 0x0000000605067c20 */ /* 0x000fe20008400000 */
[----:B------:R-:W-:Y:S01]  /*6440*/  ULDC.64 UR6, c[0x0][0x640] ;  /* 0x0001900000067ab9 */ /* 0x000fe20000000a00 */
[----:B------:R-:W-:Y:S01]  /*6450*/  IMAD R3, R3, UR4, RZ ;  /* 0x0000000403037c24 */ /* 0x000fe2000f8e02ff */
[----:B------:R-:W0:Y:S01]  /*6460*/  LDC R25, c[0x0][0x148] ;  /* 0x00005200ff197b82 */ /* 0x000e220000000800 */
[----:B------:R-:W-:-:S02]  /*6470*/  ISETP.NE.U32.AND P0, PT, RZ, UR6, PT ;  /* 0x00000006ff007c0c */ /* 0x000fc4000bf05070 */
[C---:B------:R-:W-:Y:S01]  /*6480*/  IMAD R7, R4.reuse, UR5, R3 ;  /* 0x0000000504077c24 */ /* 0x040fe2000f8e0203 */
[----:B------:R-:W3:Y:S01]  /*6490*/  F2I.U32.TRUNC.NTZ R6, R6 ;  /* 0x0000000600067305 */ /* 0x000ee2000020f000 */
[----:B------:R-:W-:Y:S01]  /*64a0*/  IMAD.MOV.U32 R3, RZ, RZ, R17 ;  /* 0x000000ffff037224 */ /* 0x000fe200078e0011 */
[----:B------:R-:W-:Y:S01]  /*64b0*/  ISETP.NE.AND.EX P0, PT, RZ, UR7, PT, P0 ;  /* 0x00000007ff007c0c */ /* 0x000fe2000bf05300 */
[----:B------:R-:W-:Y:S01]  /*64c0*/  ULDC UR5, c[0x0][0x648] ;  /* 0x0001920000057ab9 */ /* 0x000fe20000000800 */
[----:B------:R-:W-:Y:S01]  /*64d0*/  IMAD.WIDE.U32 R4, R4, UR4, R2 ;  /* 0x0000000404047c25 */ /* 0x000fe2000f8e0002 */
[----:B-1----:R-:W-:Y:S01]  /*64e0*/  I2FP.F32.U32 R3, R14 ;  /* 0x0000000e00037245 */ /* 0x002fe20000201000 */
[----:B------:R-:W-:Y:S02]  /*64f0*/  ULDC UR4, c[0x0][0x154] ;  /* 0x0000550000047ab9 */ /* 0x000fe40000000800 */
[----:B------:R-:W-:Y:S02]  /*6500*/  IMAD.IADD R5, R5, 0x1, R7 ;  /* 0x0000000105057824 */ /* 0x000fe400078e0207 */
[----:B------:R-:W-:Y:S01]  /*6510*/  FMUL R23, R3, UR4 ;  /* 0x0000000403177c20 */ /* 0x000fe20008400000 */
[----:B------:R-:W-:-:S02]  /*6520*/  ULDC UR4, c[0x0][0x618] ;  /* 0x0001860000047ab9 */ /* 0x000fc40000000800 */
[--C-:B------:R-:W-:Y:S01]  /*6530*/  SHF.R.U64 R9, R4, UR4, R5.reuse ;  /* 0x0000000404097c19 */ /* 0x100fe20008001205 */
[----:B---3--:R-:W-:Y:S01]  /*6540*/  IMAD.MOV R3, RZ, RZ, -R6 ;  /* 0x000000ffff037224 */ /* 0x008fe200078e0a06 */
[----:B------:R-:W-:Y:S01]  /*6550*/  SHF.R.U32.HI R4, RZ, UR4, R5 ;  /* 0x00000004ff047c19 */ /* 0x000fe20008011605 */
[----:B------:R-:W1:Y:S01]  /*6560*/  F2I.U32.TRUNC.NTZ R23, R23 ;  /* 0x0000001700177305 */ /* 0x000e62000020f000 */
[----:B------:R-:W-:Y:S01]  /*6570*/  ULDC UR4, c[0x0][0x608] ;  /* 0x0001820000047ab9 */ /* 0x000fe20000000800 */
[----:B--2---:R-:W-:Y:S01]  /*6580*/  IMAD R3, R22, R3, R15 ;  /* 0x0000000316037224 */ /* 0x004fe200078e020f */
[--C-:B------:R-:W-:Y:S02]  /*6590*/  SHF.R.U64 R15, R9, UR4, R4.reuse ;  /* 0x00000004090f7c19 */ /* 0x100fe40008001204 */
[----:B------:R-:W-:Y:S01]  /*65a0*/  SHF.R.U32.HI R4, RZ, UR4, R4 ;  /* 0x00000004ff047c19 */ /* 0x000fe20008011604 */
[----:B------:R-:W-:Y:S01]  /*65b0*/  ULDC UR4, c[0x0][0x658] ;  /* 0x0001960000047ab9 */ /* 0x000fe20000000800 */
[----:B-1----:R-:W-:-:S02]  /*65c0*/  IMAD.MOV R5, RZ, RZ, -R23 ;  /* 0x000000ffff057224 */ /* 0x002fc400078e0a17 */
[----:B------:R-:W-:Y:S02]  /*65d0*/  SHF.R.U32.HI R23, RZ, UR4, R4 ;  /* 0x00000004ff177c19 */ /* 0x000fe40008011604 */
[----:B0-----:R-:W-:Y:S01]  /*65e0*/  @P2 IMAD R3, R25, R5, R14 ;  /* 0x0000000519032224 */ /* 0x001fe200078e020e */
[----:B------:R-:W-:Y:S02]  /*65f0*/  SHF.R.U64 R14, R15, UR4, R4 ;  /* 0x000000040f0e7c19 */ /* 0x000fe40008001204 */
[----:B------:R-:W-:-:S03]  /*6600*/  IMAD.MOV.U32 R5, RZ, RZ, R23 ;  /* 0x000000ffff057224 */ /* 0x000fc600078e0017 */
[----:B------:R-:W-:Y:S01]  /*6610*/  IMAD.MOV.U32 R4, RZ, RZ, R14 ;  /* 0x000000ffff047224 */ /* 0x000fe200078e000e */
[----:B------:R-:W-:Y:S06]  /*6620*/  @!P0 BRA `(.L_x_78) ;  /* 0x0000000000288947 */ /* 0x000fec0003800000 */
[----:B------:R-:W-:Y:S02]  /*6630*/  ULDC UR4, c[0x0][0x64c] ;  /* 0x0001930000047ab9 */ /* 0x000fe40000000800 */
[----:B------:R-:W-:-:S05]  /*6640*/  IADD3 R5, P0, R14, UR4, RZ ;  /* 0x000000040e057c10 */ /* 0x000fca000ff1e0ff */
[----:B------:R-:W-:-:S04]  /*6650*/  IMAD.X R23, RZ, RZ, R23, P0 ;  /* 0x000000ffff177224 */ /* 0x000fc800000e0617 */
[----:B------:R-:W-:-:S04]  /*6660*/  IMAD.WIDE.U32 R6, R23, UR6, RZ ;  /* 0x0000000617067c25 */ /* 0x000fc8000f8e00ff */
[----:B------:R-:W-:-:S04]  /*6670*/  IMAD.WIDE.U32 R6, P0, R5, UR7, R6 ;  /* 0x0000000705067c25 */ /* 0x000fc8000f800006 */
[----:B------:R-:W-:-:S04]  /*6680*/  IMAD.WIDE.U32 R4, R5, UR6, RZ ;  /* 0x0000000605047c25 */ /* 0x000fc8000f8e00ff */
[----:B------:R-:W-:Y:S01]  /*6690*/  IMAD.MOV.U32 R4, RZ, RZ, R7 ;  /* 0x000000ffff047224 */ /* 0x000fe200078e0007 */
[----:B------:R-:W-:Y:S01]  /*66a0*/  IADD3 RZ, P1, R5, R6, RZ ;  /* 0x0000000605ff7210 */ /* 0x000fe20007f3e0ff */
[----:B------:R-:W-:-:S04]  /*66b0*/  IMAD.X R5, RZ, RZ, RZ, P0 ;  /* 0x000000ffff057224 */ /* 0x000fc800000e06ff */
[----:B------:R-:W-:-:S08]  /*66c0*/  IMAD.WIDE.U32.X R4, R23, UR7, R4, P1 ;  /* 0x0000000717047c25 */ /* 0x000fd000088e0404 */
.L_x_78:
[----:B------:R-:W-:Y:S01]  /*66d0*/  SHF.R.U64 R4, R4, UR5, R5 ;  /* 0x0000000504047c19 */ /* 0x000fe20008001205 */
[----:B------:R-:W-:Y:S01]  /*66e0*/  ULDC UR4, c[0x0][0x600] ;  /* 0x0001800000047ab9 */ /* 0x000fe20000000800 */
[----:B------:R-:W-:Y:S01]  /*66f0*/  LOP3.LUT R15, R15, UR21, RZ, 0xc0, !PT ;  /* 0x000000150f0f7c12 */ /* 0x000fe2000f8ec0ff */
[----:B------:R-:W-:Y:S02]  /*6700*/  UIADD3 UR5, UR4, -0x1, URZ ;  /* 0xffffffff04057890 */ /* 0x000fe4000fffe03f */
[----:B------:R-:W-:Y:S01]  /*6710*/  IMAD.MOV R5, RZ, RZ, -R4 ;  /* 0x000000ffff057224 */ /* 0x000fe200078e0a04 */
[----:B------:R-:W-:Y:S01]  /*6720*/  ULDC UR6, c[0x0][0x638] ;  /* 0x00018e0000067ab9 */ /* 0x000fe20000000800 */
[----:B------:R-:W-:Y:S02]  /*6730*/  IMAD R22, R4, UR13, R15 ;  /* 0x0000000d04167c24 */ /* 0x000fe4000f8e020f */
[----:B------:R-:W-:Y:S01]  /*6740*/  IMAD R4, R5, UR6, R14 ;  /* 0x0000000605047c24 */ /* 0x000fe2000f8e020e */
[----:B------:R-:W-:Y:S01]  /*6750*/  LOP3.LUT R5, R9, UR5, RZ, 0xc0, !PT ;  /* 0x0000000509057c12 */ /* 0x000fe2000f8ec0ff */
[----:B------:R-:W-:-:S02]  /*6760*/  ULDC UR5, c[0x0][0x610] ;  /* 0x0001840000057ab9 */ /* 0x000fc40000000800 */
[----:B------:R-:W-:Y:S02]  /*6770*/  IMAD R22, R22, UR5, R3 ;  /* 0x0000000516167c24 */ /* 0x000fe4000f8e0203 */
[----:B------:R-:W-:Y:S02]  /*6780*/  IMAD R5, R4, UR4, R5 ;  /* 0x0000000404057c24 */ /* 0x000fe4000f8e0205 */
[----:B------:R-:W-:-:S03]  /*6790*/  IMAD.MOV.U32 R3, RZ, RZ, 0x1 ;  /* 0x00000001ff037424 */ /* 0x000fc600078e00ff */
[----:B------:R-:W-:Y:S02]  /*67a0*/  SEL R6, R5, R22, !P2 ;  /* 0x0000001605067207 */ /* 0x000fe40005000000 */
[----:B------:R-:W-:-:S07]  /*67b0*/  SEL R22, R22, R5, !P2 ;  /* 0x0000000516167207 */ /* 0x000fce0005000000 */
.L_x_76:
[----:B------:R-:W-:Y:S05]  /*67c0*/  BSYNC B1 ;  /* 0x0000000000017941 */ /* 0x000fea0003800000 */
.L_x_75:
[----:B------:R-:W-:-:S13]  /*67d0*/  LOP3.LUT P0, RZ, R3, 0xff, RZ, 0xc0, !PT ;  /* 0x000000ff03ff7812 */ /* 0x000fda000780c0ff */
[----:B------:R-:W-:Y:S05]  /*67e0*/  @P0 BRA `(.L_x_79) ;  /* 0xfffffff000b40947 */ /* 0x000fea000383ffff */
[----:B------:R-:W-:Y:S05]  /*67f0*/  BSYNC B0 ;  /* 0x0000000000007941 */ /* 0x000fea0003800000 */
.L_x_68:
[----:B------:R-:W-:-:S03]  /*6800*/  UMOV UR4, 0xffffffff ;  /* 0xffffffff00047882 */ /* 0x000fc60000000000 */
[----:B------:R-:W-:Y:S05]  /*6810*/  BRA.DIV UR4, `(.L_x_80) ;  /* 0x0000000204cc7947 */ /* 0x000fea000b800000 */
[----:B------:R-:W-:-:S13]  /*6820*/  ELECT P6, URZ, PT ;  /* 0x00000000003f782f */ /* 0x000fda00038c0000 */
.L_x_92:
[----:B------:R-:W-:Y:S04]  /*6830*/  BSSY B0, `(.L_x_81) ;  /* 0x0000019000007945 */ /* 0x000fe80003800000 */
[----:B------:R-:W-:Y:S05]  /*6840*/  @!P6 BRA `(.L_x_82) ;  /* 0x00000000005ce947 */ /* 0x000fea0003800000 */
[----:B------:R-:W-:-:S04]  /*6850*/  LOP3.LUT R19, R19, 0x2, RZ, 0xfc, !PT ;  /* 0x0000000213137812 */ /* 0x000fc800078efcff */
[----:B------:R-:W-:-:S13]  /*6860*/  ISETP.NE.AND P0, PT, R19, 0x3, PT ;  /* 0x000000031300780c */ /* 0x000fda0003f05270 */
[----:B------:R-:W-:Y:S05]  /*6870*/  @!P0 BRA `(.L_x_83) ;  /* 0x0000000000048947 */ /* 0x000fea0003800000 */
[----:B------:R-:W-:Y:S01]  /*6880*/  BPT.TRAP 0x1 ;  /* 0x000000040000795c */ /* 0x000fe20000300000 */
.L_x_83:
[----:B------:R-:W0:Y:S01]  /*6890*/  S2R R3, SR_CgaCtaId ;  /* 0x0000000000037919 */ /* 0x000e220000008800 */
[----:B------:R-:W-:-:S04]  /*68a0*/  MOV R2, 0x400 ;  /* 0x0000040000027802 */ /* 0x000fc80000000f00 */
[----:B0-----:R-:W-:Y:S02]  /*68b0*/  LEA R3, R3, R2, 0x18 ;  /* 0x0000000203037211 */ /* 0x001fe400078ec0ff */
[----:B------:R-:W-:-:S03]  /*68c0*/  SHF.L.U32 R2, R0, 0x1f, RZ ;  /* 0x0000001f00027819 */ /* 0x000fc600000006ff */
[----:B------:R-:W-:-:S04]  /*68d0*/  VIADD R3, R3, 0x10 ;  /* 0x0000001003037836 */ /* 0x000fc80000000000 */
[C---:B------:R-:W-:Y:S02]  /*68e0*/  IMAD R7, R10.reuse, 0x8, R3 ;  /* 0x000000080a077824 */ /* 0x040fe400078e0203 */
[----:B------:R-:W-:Y:S02]  /*68f0*/  VIADD R10, R10, 0x1 ;  /* 0x000000010a0a7836 */ /* 0x000fe40000000000 */
[----:B------:R-:W0:Y:S03]  /*6900*/  SYNCS.PHASECHK.TRANS64.TRYWAIT P0, [R7+URZ], R2 ;  /* 0x00000002070075a7 */ /* 0x000e26000800017f */
[----:B------:R-:W-:-:S04]  /*6910*/  ISETP.NE.AND P1, PT, R10, 0x2, PT ;  /* 0x000000020a00780c */ /* 0x000fc80003f25270 */
[----:B------:R-:W-:Y:S02]  /*6920*/  SEL R5, RZ, 0x1, P1 ;  /* 0x00000001ff057807 */ /* 0x000fe40000800000 */
[----:B------:R-:W-:Y:S02]  /*6930*/  SEL R10, R10, RZ, P1 ;  /* 0x000000ff0a0a7207 */ /* 0x000fe40000800000 */
[----:B------:R-:W-:Y:S01]  /*6940*/  LOP3.LUT R0, R0, R5, RZ, 0x3c, !PT ;  /* 0x0000000500007212 */ /* 0x000fe200078e3cff */
[----:B0-----:R-:W-:Y:S06]  /*6950*/  @!P0 BRA `(.L_x_84) ;  /* 0x00000000009c8947 */ /* 0x001fec0003800000 */
.L_x_93:
[----:B------:R-:W-:Y:S01]  /*6960*/  IMAD R3, R10, 0x8, R3 ;  /* 0x000000080a037824 */ /* 0x000fe200078e0203 */
[----:B------:R-:W-:-:S07]  /*6970*/  SHF.L.U32 R0, R0, 0x1f, RZ ;  /* 0x0000001f00007819 */ /* 0x000fce00000006ff */
.L_x_85:
[----:B-1----:R1:W2:Y:S02]  /*6980*/  SYNCS.PHASECHK.TRANS64.TRYWAIT P0, [R3+URZ], R0 ;  /* 0x00000000030075a7 */ /* 0x0022a4000800017f */
[----:B--2---:R-:W-:Y:S05]  /*6990*/  @!P0 NANOSLEEP.SYNCS 0x989680 ;  /* 0x009896800000895d */ /* 0x004fea0003900000 */
[----:B------:R-:W2:Y:S02]  /*69a0*/  @!P0 SYNCS.PHASECHK.TRANS64 P0, [R3+URZ], R0 ;  /* 0x00000000030085a7 */ /* 0x000ea4000800007f */
[----:B--2---:R-:W-:Y:S05]  /*69b0*/  @!P0 BRA `(.L_x_85) ;  /* 0xfffffffc00f08947 */ /* 0x004fea000383ffff */
.L_x_82:
[----:B------:R-:W-:Y:S05]  /*69c0*/  BSYNC B0 ;  /* 0x0000000000007941 */ /* 0x000fea0003800000 */
.L_x_81:
[----:B------:R-:W-:Y:S05]  /*69d0*/  EXIT ;  /* 0x000000000000794d */ /* 0x000fea0003800000 */
.L_x_21:
[----:B---3--:R3:W4:Y:S02]  /*69e0*/  SYNCS.PHASECHK.TRANS64.TRYWAIT P1, [R3+URZ], R0 ;  /* 0x00000000030075a7 */ /* 0x008724000802017f */
[----:B----4-:R-:W-:Y:S05]  /*69f0*/  @!P1 NANOSLEEP.SYNCS 0x989680 ;  /* 0x009896800000995d */ /* 0x010fea0003900000 */
[----:B------:R-:W4:Y:S02]  /*6a00*/  @!P1 SYNCS.PHASECHK.TRANS64 P1, [R3+URZ], R0 ;  /* 0x00000000030095a7 */ /* 0x000f24000802007f */
[----:B----4-:R-:W-:Y:S05]  /*6a10*/  @!P1 BRA `(.L_x_21) ;  /* 0xfffffffc00f09947 */ /* 0x010fea000383ffff */
[----:B------:R-:W-:Y:S05]  /*6a20*/  BRA `(.L_x_20) ;  /* 0xffffffa800b47947 */ /* 0x000fea000383ffff */
.L_x_26:
[----:B-1----:R1:W2:Y:S02]  /*6a30*/  SYNCS.PHASECHK.TRANS64.TRYWAIT P1, [R5+URZ], R4 ;  /* 0x00000004050075a7 */ /* 0x0022a4000802017f */
[----:B--2---:R-:W-:Y:S05]  /*6a40*/  @!P1 NANOSLEEP.SYNCS 0x989680 ;  /* 0x009896800000995d */ /* 0x004fea0003900000 */
[----:B------:R-:W2:Y:S02]  /*6a50*/  @!P1 SYNCS.PHASECHK.TRANS64 P1, [R5+URZ], R4 ;  /* 0x00000004050095a7 */ /* 0x000ea4000802007f */
[----:B--2---:R-:W-:Y:S05]  /*6a60*/  @!P1 BRA `(.L_x_26) ;  /* 0xfffffffc00f09947 */ /* 0x004fea000383ffff */
[----:B------:R-:W-:Y:S05]  /*6a70*/  BRA `(.L_x_25) ;  /* 0xffffffb800787947 */ /* 0x000fea000383ffff */
.L_x_69:
[----:B------:R-:W-:Y:S01]  /*6a80*/  BSSY B1, `(.L_x_86) ;  /* 0x0000006000017945 */ /* 0x000fe20003800000 */
[----:B------:R-:W-:-:S07]  /*6a90*/  IMAD.MOV.U32 R15, RZ, RZ, -0x1 ;  /* 0xffffffffff0f7424 */ /* 0x000fce00078e00ff */
[----:B------:R-:W-:Y:S05]  /*6aa0*/  WARPSYNC.COLLECTIVE R15, `(.L_x_87) ;  /* 0x000000000f0c7348 */ /* 0x000fea0003c00000 */
[----:B------:R-:W-:Y:S02]  /*6ab0*/  ELECT P6, UR62, PT ;  /* 0x00000000003e782f */ /* 0x000fe400038c0000 */
[----:B------:R-:W-:Y:S01]  /*6ac0*/  MOV R14, UR62 ;  /* 0x0000003e000e7c02 */ /* 0x000fe20008000f00 */
[----:B------:R-:W-:Y:S10]  /*6ad0*/  ENDCOLLECTIVE ;  /* 0x000000000000791b */ /* 0x000ff40003800000 */
.L_x_87:
[----:B------:R-:W-:Y:S05]  /*6ae0*/  BSYNC B1 ;  /* 0x0000000000017941 */ /* 0x000fea0003800000 */
.L_x_86:
[----:B------:R-:W-:Y:S05]  /*6af0*/  BRA `(.L_x_88) ;  /* 0xffffffec00fc7947 */ /* 0x000fea000383ffff */
.L_x_72:
[----:B0-----:R0:W1:Y:S02]  /*6b00*/  SYNCS.PHASECHK.TRANS64.TRYWAIT P0, [R9+URZ+0x10], R4 ;  /* 0x00001004090075a7 */ /* 0x001064000800017f */
[----:B-1----:R-:W-:Y:S05]  /*6b10*/  @!P0 NANOSLEEP.SYNCS 0x989680 ;  /* 0x009896800000895d */ /* 0x002fea0003900000 */
[----:B------:R-:W1:Y:S02]  /*6b20*/  @!P0 SYNCS.PHASECHK.TRANS64 P0, [R9+URZ+0x10], R4 ;  /* 0x00001004090085a7 */ /* 0x000e64000800007f */
[----:B-1----:R-:W-:Y:S05]  /*6b30*/  @!P0 BRA `(.L_x_72) ;  /* 0xfffffffc00f08947 */ /* 0x002fea000383ffff */
[----:B------:R-:W-:Y:S05]  /*6b40*/  BRA `(.L_x_89) ;  /* 0xfffffff000347947 */ /* 0x000fea000383ffff */
.L_x_80:
[----:B------:R-:W-:Y:S01]  /*6b50*/  BSSY B0, `(.L_x_90) ;  /* 0x0000006000007945 */ /* 0x000fe20003800000 */
[----:B------:R-:W-:-:S07]  /*6b60*/  IMAD.MOV.U32 R15, RZ, RZ, -0x1 ;  /* 0xffffffffff0f7424 */ /* 0x000fce00078e00ff */
[----:B------:R-:W-:Y:S05]  /*6b70*/  WARPSYNC.COLLECTIVE R15, `(.L_x_91) ;  /* 0x000000000f0c7348 */ /* 0x000fea0003c00000 */
[----:B------:R-:W-:Y:S02]  /*6b80*/  ELECT P6, UR62, PT ;  /* 0x00000000003e782f */ /* 0x000fe400038c0000 */
[----:B------:R-:W-:Y:S01]  /*6b90*/  MOV R14, UR62 ;  /* 0x0000003e000e7c02 */ /* 0x000fe20008000f00 */
[----:B------:R-:W-:Y:S10]  /*6ba0*/  ENDCOLLECTIVE ;  /* 0x000000000000791b */ /* 0x000ff40003800000 */
.L_x_91:
[----:B------:R-:W-:Y:S05]  /*6bb0*/  BSYNC B0 ;  /* 0x0000000000007941 */ /* 0x000fea0003800000 */
.L_x_90:
[----:B------:R-:W-:Y:S05]  /*6bc0*/  BRA `(.L_x_92) ;  /* 0xfffffffc00187947 */ /* 0x000fea000383ffff */
.L_x_84:
[----:B0-----:R0:W1:Y:S02]  /*6bd0*/  SYNCS.PHASECHK.TRANS64.TRYWAIT P0, [R7+URZ], R2 ;  /* 0x00000002070075a7 */ /* 0x001064000800017f */
[----:B-1----:R-:W-:Y:S05]  /*6be0*/  @!P0 NANOSLEEP.SYNCS 0x989680 ;  /* 0x009896800000895d */ /* 0x002fea0003900000 */
[----:B------:R-:W1:Y:S02]  /*6bf0*/  @!P0 SYNCS.PHASECHK.TRANS64 P0, [R7+URZ], R2 ;  /* 0x00000002070085a7 */ /* 0x000e64000800007f */
[----:B-1----:R-:W-:Y:S05]  /*6c00*/  @!P0 BRA `(.L_x_84) ;  /* 0xfffffffc00f08947 */ /* 0x002fea000383ffff */
[----:B------:R-:W-:Y:S05]  /*6c10*/  BRA `(.L_x_93) ;  /* 0xfffffffc00507947 */ /* 0x000fea000383ffff */
.L_x_94:
[----:B------:R-:W-:-:S00]  /*6c20*/  BRA `(.L_x_94) ;  /* 0xfffffffc00fc7947 */ /* 0x000fc0000383ffff */
[----:B------:R-:W-:-:S00]  /*6c30*/  NOP ;  /* 0x0000000000007918 */ /* 0x000fc00000000000 */
        /* <DEDUP_REMOVED lines=12> */
.L_x_95:


//--------------------- .nv.global.init           --------------------------
	.section	.nv.global.init,"aw",@progbits
.nv.global.init:
	.type		$str$22,@object
	.size		$str$22,($str$23 - $str$22)
$str$22:
        /*0000*/ 	.byte	0x6b, 0x5f, 0x74, 0x69, 0x6c, 0x65, 0x5f, 0x63, 0x6f, 0x75, 0x6e, 0x74, 0x20, 0x3e, 0x3d, 0x20
        /*0010*/ 	.byte	0x31, 0x00
	.type		$str$23,@object
	.size		$str$23,(__unnamed_1 - $str$23)
$str$23:
        /*0012*/ 	.byte	0x2f, 0x74, 0x6d, 0x70, 0x2f, 0x63, 0x75, 0x74, 0x6c, 0x61, 0x73, 0x73, 0x5f, 0x73, 0x77, 0x65
        /*0022*/ 	.byte	0x65, 0x70, 0x5f, 0x73, 0x72, 0x63, 0x2f, 0x69, 0x6e, 0x63, 0x6c, 0x75, 0x64, 0x65, 0x2f, 0x63
        /*0032*/ 	.byte	0x75, 0x74, 0x6c, 0x61, 0x73, 0x73, 0x2f, 0x67, 0x65, 0x6d, 0x6d, 0x2f, 0x63, 0x6f, 0x6c, 0x6c
        /*0042*/ 	.byte	0x65, 0x63, 0x74, 0x69, 0x76, 0x65, 0x2f, 0x73, 0x6d, 0x39, 0x30, 0x5f, 0x6d, 0x6d, 0x61, 0x5f
        /*0052*/ 	.byte	0x74, 0x6d, 0x61, 0x5f, 0x67, 0x6d, 0x6d, 0x61, 0x5f, 0x73, 0x73, 0x5f, 0x77, 0x61, 0x72, 0x70
        /*0062*/ 	.byte	0x73, 0x70, 0x65, 0x63, 0x69, 0x61, 0x6c, 0x69, 0x7a, 0x65, 0x64, 0x2e, 0x68, 0x70, 0x70, 0x00
	.type		__unnamed_1,@object
	.size		__unnamed_1,(.L_0 - __unnamed_1)
__unnamed_1:
        /*0072*/ 	.byte	0x76, 0x6f, 0x69, 0x64, 0x20, 0x63, 0x75, 0x74, 0x6c, 0x61, 0x73, 0x73, 0x3a, 0x3a, 0x67, 0x65
        /* <DEDUP_REMOVED lines=180> */
        /*0bc2*/ 	.byte	0x65, 0x3a, 0x3a, 0x69, 0x64, 0x65, 0x6e, 0x74, 0x69, 0x74, 0x79, 0x5d, 0x00
.L_0:


//--------------------- .nv.shared._ZN7cutlass13device_kernelINS_4gemm6kernel13GemmUniversalIN4cute5tupleIJiiiiEEENS1_10collective13CollectiveMmaINS1_34MainloopSm90TmaGmmaWarpSpecializedILi2ENS5_IJNS4_1CILi2EEENSA_ILi1EEESC_EEENS1_35KernelTmaWarpSpecializedCooperativeEEENS5_IJNSA_ILi192EEENSA_ILi16EEENSA_ILi256EEEEEENS_10bfloat16_tENS5_IJlSC_lEEESK_SL_NS4_8TiledMMAINS4_8MMA_AtomIJNS4_4SM904GMMA27MMA_64x16x16_F32BF16BF16_SSILNSP_5MajorE0ELSR_0ELNSP_7ScaleInE1ELSS_1EEEEEENS4_6LayoutISD_NS5_IJSC_NSA_ILi0EEESW_EEEEENS5_IJNS4_10UnderscoreESZ_SZ_EEEEENS4_13SM90_TMA_LOADENS4_14ComposedLayoutINS4_7SwizzleILi3ELi4ELi3EEENS4_18smem_ptr_flag_bitsILi16EEENSV_INS5_IJNSA_ILi8EEENSA_ILi64EEEEEENS5_IJS19_SC_EEEEEEEvNS4_8identityENS4_23SM90_TMA_LOAD_MULTICASTES1D_vS1E_EENS_8epilogue10collective6detail29Sm90TmaWarpSpecializedAdapterINS1I_15DefaultEpilogueISK_SL_SL_NS1H_6thread17LinearCombinationISK_Li1EffLNS1M_9ScaleType4KindE0ELNS_15FloatRoundStyleE2ESK_EENS1_15EpilogueDefaultEEEEEvvEEEEvNT_6ParamsE --------------------------
	.section	.nv.shared._ZN7cutlass13device_kernelINS_4gemm6kernel13GemmUniversalIN4cute5tupleIJiiiiEEENS1_10collective13CollectiveMmaINS1_34MainloopSm90TmaGmmaWarpSpecializedILi2ENS5_IJNS4_1CILi2EEENSA_ILi1EEESC_EEENS1_35KernelTmaWarpSpecializedCooperativeEEENS5_IJNSA_ILi192EEENSA_ILi16EEENSA_ILi256EEEEEENS_10bfloat16_tENS5_IJlSC_lEEESK_SL_NS4_8TiledMMAINS4_8MMA_AtomIJNS4_4SM904GMMA27MMA_64x16x16_F32BF16BF16_SSILNSP_5MajorE0ELSR_0ELNSP_7ScaleInE1ELSS_1EEEEEENS4_6LayoutISD_NS5_IJSC_NSA_ILi0EEESW_EEEEENS5_IJNS4_10UnderscoreESZ_SZ_EEEEENS4_13SM90_TMA_LOADENS4_14ComposedLayoutINS4_7SwizzleILi3ELi4ELi3EEENS4_18smem_ptr_flag_bitsILi16EEENSV_INS5_IJNSA_ILi8EEENSA_ILi64EEEEEENS5_IJS19_SC_EEEEEEEvNS4_8identityENS4_23SM90_TMA_LOAD_MULTICASTES1D_vS1E_EENS_8epilogue10collective6detail29Sm90TmaWarpSpecializedAdapterINS1I_15DefaultEpilogueISK_SL_SL_NS1H_6thread17LinearCombinationISK_Li1EffLNS1M_9ScaleType4KindE0ELNS_15FloatRoundStyleE2ESK_EENS1_15EpilogueDefaultEEEEEvvEEEEvNT_6ParamsE,"aw",@nobits
	.sectionflags	@""
	.align	16
	.zero		1024


//--------------------- .nv.shared.reserved.0     --------------------------
	.section	.nv.shared.reserved.0,"aw",@nobits
	.weak		__nv_reservedSMEM_offset_0_alias
	.size		__nv_reservedSMEM_offset_0_alias, 0, 0
	.other		__nv_reservedSMEM_offset_0_alias,@"STO_CUDA_RESERVED_SHARED STV_DEFAULT"
__nv_reservedSMEM_offset_0_alias:
	.zero		0


//--------------------- .nv.global                --------------------------
	.section	.nv.global,"aw",@nobits
.nv.global:
	.type		_ZN39_INTERNAL_4911aa18_4_k_cu_cce79c77_91364cute1_E,@object
	.size		_ZN39_INTERNAL_4911aa18_4_k_cu_cce79c77_91364cute1_E,(_ZN39_INTERNAL_4911aa18_4_k_cu_cce79c77_91364cuda3std3__45__cpo6cbeginE - _ZN39_INTERNAL_4911aa18_4_k_cu_cce79c77_91364cute1_E)
_ZN39_INTERNAL_4911aa18_4_k_cu_cce79c77_91364cute1_E:
	.zero		1
	.type		_ZN39_INTERNAL_4911aa18_4_k_cu_cce79c77_91364cuda3std3__45__cpo6cbeginE,@object
	.size		_ZN39_INTERNAL_4911aa18_4_k_cu_cce79c77_91364cuda3std3__45__cpo6cbeginE,(_ZN39_INTERNAL_4911aa18_4_k_cu_cce79c77_91364cuda3std3__48in_placeE - _ZN39_INTERNAL_4911aa18_4_k_cu_cce79c77_91364cuda3std3__45__cpo6cbeginE)
_ZN39_INTERNAL_4911aa18_4_k_cu_cce79c77_91364cuda3std3__45__cpo6cbeginE:
	.zero		1
	.type		_ZN39_INTERNAL_4911aa18_4_k_cu_cce79c77_91364cuda3std3__48in_placeE,@object
	.size		_ZN39_INTERNAL_4911aa18_4_k_cu_cce79c77_91364cuda3std3__48in_placeE,(_ZN39_INTERNAL_4911aa18_4_k_cu_cce79c77_91364cuda3std6ranges3__45__cpo9iter_moveE - _ZN39_INTERNAL_4911aa18_4_k_cu_cce79c77_91364cuda3std3__48in_placeE)
_ZN39_INTERNAL_4911aa18_4_k_cu_cce79c77_91364cuda3std3__48in_placeE:
	.zero		1
	.type		_ZN39_INTERNAL_4911aa18_4_k_cu_cce79c77_91364cuda3std6ranges3__45__cpo9iter_moveE,@object
	.size		_ZN39_INTERNAL_4911aa18_4_k_cu_cce79c77_91364cuda3std6ranges3__45__cpo9iter_moveE,(_ZN39_INTERNAL_4911aa18_4_k_cu_cce79c77_91364cuda3std3__45__cpo5beginE - _ZN39_INTERNAL_4911aa18_4_k_cu_cce79c77_91364cuda3std6ranges3__45__cpo9iter_moveE)
_ZN39_INTERNAL_4911aa18_4_k_cu_cce79c77_91364cuda3std6ranges3__45__cpo9iter_moveE:
	.zero		1
	.type		_ZN39_INTERNAL_4911aa18_4_k_cu_cce79c77_91364cuda3std3__45__cpo5beginE,@object
	.size		_ZN39_INTERNAL_4911aa18_4_k_cu_cce79c77_91364cuda3std3__45__cpo5beginE,(_ZN39_INTERNAL_4911aa18_4_k_cu_cce79c77_91364cuda3std3__441_GLOBAL__N__4911aa18_4_k_cu_cce79c77_91366ignoreE - _ZN39_INTERNAL_4911aa18_4_k_cu_cce79c77_91364cuda3std3__45__cpo5beginE)
_ZN39_INTERNAL_4911aa18_4_k_cu_cce79c77_91364cuda3std3__45__cpo5beginE:
	.zero		1
	.type		_ZN39_INTERNAL_4911aa18_4_k_cu_cce79c77_91364cuda3std3__441_GLOBAL__N__4911aa18_4_k_cu_cce79c77_91366ignoreE,@object
	.size		_ZN39_INTERNAL_4911aa18_4_k_cu_cce79c77_91364cuda3std3__441_GLOBAL__N__4911aa18_4_k_cu_cce79c77_91366ignoreE,(_ZN39_INTERNAL_4911aa18_4_k_cu_cce79c77_91364cute7productE - _ZN39_INTERNAL_4911aa18_4_k_cu_cce79c77_91364cuda3std3__441_GLOBAL__N__4911aa18_4_k_cu_cce79c77_91366ignoreE)
_ZN39_INTERNAL_4911aa18_4_k_cu_cce79c77_91364cuda3std3__441_GLOBAL__N__4911aa18_4_k_cu_cce79c77_91366ignoreE:
	.zero		1
	.type		_ZN39_INTERNAL_4911aa18_4_k_cu_cce79c77_91364cute7productE,@object
	.size		_ZN39_INTERNAL_4911aa18_4_k_cu_cce79c77_91364cute7productE,(_ZN39_INTERNAL_4911aa18_4_k_cu_cce79c77_91364cuda3std3__45__cpo3endE - _ZN39_INTERNAL_4911aa18_4_k_cu_cce79c77_91364cute7productE)
_ZN39_INTERNAL_4911aa18_4_k_cu_cce79c77_91364cute7productE:
	.zero		1
	.type		_ZN39_INTERNAL_4911aa18_4_k_cu_cce79c77_91364cuda3std3__45__cpo3endE,@object
	.size		_ZN39_INTERNAL_4911aa18_4_k_cu_cce79c77_91364cuda3std3__45__cpo3endE,(_ZN39_INTERNAL_4911aa18_4_k_cu_cce79c77_91364cuda3std3__419piecewise_constructE - _ZN39_INTERNAL_4911aa18_4_k_cu_cce79c77_91364cuda3std3__45__cpo3endE)
_ZN39_INTERNAL_4911aa18_4_k_cu_cce79c77_91364cuda3std3__45__cpo3endE:
	.zero		1
	.type		_ZN39_INTERNAL_4911aa18_4_k_cu_cce79c77_91364cuda3std3__419piecewise_constructE,@object
	.size		_ZN39_INTERNAL_4911aa18_4_k_cu_cce79c77_91364cuda3std3__419piecewise_constructE,(_ZN39_INTERNAL_4911aa18_4_k_cu_cce79c77_91364cuda3std3__45__cpo4cendE - _ZN39_INTERNAL_4911aa18_4_k_cu_cce79c77_91364cuda3std3__419piecewise_constructE)
_ZN39_INTERNAL_4911aa18_4_k_cu_cce79c77_91364cuda3std3__419piecewise_constructE:
	.zero		1
	.type		_ZN39_INTERNAL_4911aa18_4_k_cu_cce79c77_91364cuda3std3__45__cpo4cendE,@object
	.size		_ZN39_INTERNAL_4911aa18_4_k_cu_cce79c77_91364cuda3std3__45__cpo4cendE,(_ZN39_INTERNAL_4911aa18_4_k_cu_cce79c77_91364cuda3std6ranges3__45__cpo4swapE - _ZN39_INTERNAL_4911aa18_4_k_cu_cce79c77_91364cuda3std3__45__cpo4cendE)
_ZN39_INTERNAL_4911aa18_4_k_cu_cce79c77_91364cuda3std3__45__cpo4cendE:
	.zero		1
	.type		_ZN39_INTERNAL_4911aa18_4_k_cu_cce79c77_91364cuda3std6ranges3__45__cpo4swapE,@object
	.size		_ZN39_INTERNAL_4911aa18_4_k_cu_cce79c77_91364cuda3std6ranges3__45__cpo4swapE,(.L_8 - _ZN39_INTERNAL_4911aa18_4_k_cu_cce79c77_91364cuda3std6ranges3__45__cpo4swapE)
_ZN39_INTERNAL_4911aa18_4_k_cu_cce79c77_91364cuda3std6ranges3__45__cpo4swapE:
	.zero		1
.L_8:


//--------------------- .nv.constant0._ZN7cutlass13device_kernelINS_4gemm6kernel13GemmUniversalIN4cute5tupleIJiiiiEEENS1_10collective13CollectiveMmaINS1_34MainloopSm90TmaGmmaWarpSpecializedILi2ENS5_IJNS4_1CILi2EEENSA_ILi1EEESC_EEENS1_35KernelTmaWarpSpecializedCooperativeEEENS5_IJNSA_ILi192EEENSA_ILi16EEENSA_ILi256EEEEEENS_10bfloat16_tENS5_IJlSC_lEEESK_SL_NS4_8TiledMMAINS4_8MMA_AtomIJNS4_4SM904GMMA27MMA_64x16x16_F32BF16BF16_SSILNSP_5MajorE0ELSR_0ELNSP_7ScaleInE1ELSS_1EEEEEENS4_6LayoutISD_NS5_IJSC_NSA_ILi0EEESW_EEEEENS5_IJNS4_10UnderscoreESZ_SZ_EEEEENS4_13SM90_TMA_LOADENS4_14ComposedLayoutINS4_7SwizzleILi3ELi4ELi3EEENS4_18smem_ptr_flag_bitsILi16EEENSV_INS5_IJNSA_ILi8EEENSA_ILi64EEEEEENS5_IJS19_SC_EEEEEEEvNS4_8identityENS4_23SM90_TMA_LOAD_MULTICASTES1D_vS1E_EENS_8epilogue10collective6detail29Sm90TmaWarpSpecializedAdapterINS1I_15DefaultEpilogueISK_SL_SL_NS1H_6thread17LinearCombinationISK_Li1EffLNS1M_9ScaleType4KindE0ELNS_15FloatRoundStyleE2ESK_EENS1_15EpilogueDefaultEEEEEvvEEEEvNT_6ParamsE --------------------------
	.section	.nv.constant0._ZN7cutlass13device_kernelINS_4gemm6kernel13GemmUniversalIN4cute5tupleIJiiiiEEENS1_10collective13CollectiveMmaINS1_34MainloopSm90TmaGmmaWarpSpecializedILi2ENS5_IJNS4_1CILi2EEENSA_ILi1EEESC_EEENS1_35KernelTmaWarpSpecializedCooperativeEEENS5_IJNSA_ILi192EEENSA_ILi16EEENSA_ILi256EEEEEENS_10bfloat16_tENS5_IJlSC_lEEESK_SL_NS4_8TiledMMAINS4_8MMA_AtomIJNS4_4SM904GMMA27MMA_64x16x16_F32BF16BF16_SSILNSP_5MajorE0ELSR_0ELNSP_7ScaleInE1ELSS_1EEEEEENS4_6LayoutISD_NS5_IJSC_NSA_ILi0EEESW_EEEEENS5_IJNS4_10UnderscoreESZ_SZ_EEEEENS4_13SM90_TMA_LOADENS4_14ComposedLayoutINS4_7SwizzleILi3ELi4ELi3EEENS4_18smem_ptr_flag_bitsILi16EEENSV_INS5_IJNSA_ILi8EEENSA_ILi64EEEEEENS5_IJS19_SC_EEEEEEEvNS4_8identityENS4_23SM90_TMA_LOAD_MULTICASTES1D_vS1E_EENS_8epilogue10collective6detail29Sm90TmaWarpSpecializedAdapterINS1I_15DefaultEpilogueISK_SL_SL_NS1H_6thread17LinearCombinationISK_Li1EffLNS1M_9ScaleType4KindE0ELNS_15FloatRoundStyleE2ESK_EENS1_15EpilogueDefaultEEEEEvvEEEEvNT_6ParamsE,"a",@progbits
	.sectionflags	@""
	.align	4
.nv.constant0._ZN7cutlass13device_kernelINS_4gemm6kernel13GemmUniversalIN4cute5tupleIJiiiiEEENS1_10collective13CollectiveMmaINS1_34MainloopSm90TmaGmmaWarpSpecializedILi2ENS5_IJNS4_1CILi2EEENSA_ILi1EEESC_EEENS1_35KernelTmaWarpSpecializedCooperativeEEENS5_IJNSA_ILi192EEENSA_ILi16EEENSA_ILi256EEEEEENS_10bfloat16_tENS5_IJlSC_lEEESK_SL_NS4_8TiledMMAINS4_8MMA_AtomIJNS4_4SM904GMMA27MMA_64x16x16_F32BF16BF16_SSILNSP_5MajorE0ELSR_0ELNSP_7ScaleInE1ELSS_1EEEEEENS4_6LayoutISD_NS5_IJSC_NSA_ILi0EEESW_EEEEENS5_IJNS4_10UnderscoreESZ_SZ_EEEEENS4_13SM90_TMA_LOADENS4_14ComposedLayoutINS4_7SwizzleILi3ELi4ELi3EEENS4_18smem_ptr_flag_bitsILi16EEENSV_INS5_IJNSA_ILi8EEENSA_ILi64EEEEEENS5_IJS19_SC_EEEEEEEvNS4_8identityENS4_23SM90_TMA_LOAD_MULTICASTES1D_vS1E_EENS_8epilogue10collective6detail29Sm90TmaWarpSpecializedAdapterINS1I_15DefaultEpilogueISK_SL_SL_NS1H_6thread17LinearCombinationISK_Li1EffLNS1M_9ScaleType4KindE0ELNS_15FloatRoundStyleE2ESK_EENS1_15EpilogueDefaultEEEEEvvEEEEvNT_6ParamsE:
	.zero		1664


//--------------------- SYMBOLS --------------------------

	.type		.nv.reservedSmem.offset0,@object
	.size		.nv.reservedSmem.offset0,0x4
	.type		__assertfail,@function
